//
// Generated by NVIDIA NVVM Compiler
//
// Compiler Build ID: CL-36424714
// Cuda compilation tools, release 13.0, V13.0.88
// Based on NVVM 20.0.0
//

.version 9.0
.target sm_100
.address_size 64

	// .globl	_Z6empty0v
.global .align 1 .b8 _ZN34_INTERNAL_a4e05fe8_4_k_cu_42203d464cuda3std3__45__cpo5beginE[1];
.global .align 1 .b8 _ZN34_INTERNAL_a4e05fe8_4_k_cu_42203d464cuda3std3__45__cpo3endE[1];
.global .align 1 .b8 _ZN34_INTERNAL_a4e05fe8_4_k_cu_42203d464cuda3std3__45__cpo6cbeginE[1];
.global .align 1 .b8 _ZN34_INTERNAL_a4e05fe8_4_k_cu_42203d464cuda3std3__45__cpo4cendE[1];
.global .align 1 .b8 _ZN34_INTERNAL_a4e05fe8_4_k_cu_42203d464cuda3std3__45__cpo6rbeginE[1];
.global .align 1 .b8 _ZN34_INTERNAL_a4e05fe8_4_k_cu_42203d464cuda3std3__45__cpo4rendE[1];
.global .align 1 .b8 _ZN34_INTERNAL_a4e05fe8_4_k_cu_42203d464cuda3std3__45__cpo7crbeginE[1];
.global .align 1 .b8 _ZN34_INTERNAL_a4e05fe8_4_k_cu_42203d464cuda3std3__45__cpo5crendE[1];
.global .align 1 .b8 _ZN34_INTERNAL_a4e05fe8_4_k_cu_42203d464cuda3std3__436_GLOBAL__N__a4e05fe8_4_k_cu_42203d466ignoreE[1];
.global .align 1 .b8 _ZN34_INTERNAL_a4e05fe8_4_k_cu_42203d464cuda3std3__419piecewise_constructE[1];
.global .align 1 .b8 _ZN34_INTERNAL_a4e05fe8_4_k_cu_42203d464cuda3std3__48in_placeE[1];
.global .align 1 .b8 _ZN34_INTERNAL_a4e05fe8_4_k_cu_42203d464cuda3std3__420unreachable_sentinelE[1];
.global .align 1 .b8 _ZN34_INTERNAL_a4e05fe8_4_k_cu_42203d464cuda3std3__47nulloptE[1];
.global .align 1 .b8 _ZN34_INTERNAL_a4e05fe8_4_k_cu_42203d464cuda3std3__48unexpectE[1];
.global .align 1 .b8 _ZN34_INTERNAL_a4e05fe8_4_k_cu_42203d464cuda3std6ranges3__45__cpo4swapE[1];
.global .align 1 .b8 _ZN34_INTERNAL_a4e05fe8_4_k_cu_42203d464cuda3std6ranges3__45__cpo9iter_moveE[1];
.global .align 1 .b8 _ZN34_INTERNAL_a4e05fe8_4_k_cu_42203d464cuda3std6ranges3__45__cpo5beginE[1];
.global .align 1 .b8 _ZN34_INTERNAL_a4e05fe8_4_k_cu_42203d464cuda3std6ranges3__45__cpo3endE[1];
.global .align 1 .b8 _ZN34_INTERNAL_a4e05fe8_4_k_cu_42203d464cuda3std6ranges3__45__cpo6cbeginE[1];
.global .align 1 .b8 _ZN34_INTERNAL_a4e05fe8_4_k_cu_42203d464cuda3std6ranges3__45__cpo4cendE[1];
.global .align 1 .b8 _ZN34_INTERNAL_a4e05fe8_4_k_cu_42203d464cuda3std6ranges3__45__cpo7advanceE[1];
.global .align 1 .b8 _ZN34_INTERNAL_a4e05fe8_4_k_cu_42203d464cuda3std6ranges3__45__cpo9iter_swapE[1];
.global .align 1 .b8 _ZN34_INTERNAL_a4e05fe8_4_k_cu_42203d464cuda3std6ranges3__45__cpo4nextE[1];
.global .align 1 .b8 _ZN34_INTERNAL_a4e05fe8_4_k_cu_42203d464cuda3std6ranges3__45__cpo4prevE[1];
.global .align 1 .b8 _ZN34_INTERNAL_a4e05fe8_4_k_cu_42203d464cuda3std6ranges3__45__cpo4dataE[1];
.global .align 1 .b8 _ZN34_INTERNAL_a4e05fe8_4_k_cu_42203d464cuda3std6ranges3__45__cpo5cdataE[1];
.global .align 1 .b8 _ZN34_INTERNAL_a4e05fe8_4_k_cu_42203d464cuda3std6ranges3__45__cpo4sizeE[1];
.global .align 1 .b8 _ZN34_INTERNAL_a4e05fe8_4_k_cu_42203d464cuda3std6ranges3__45__cpo5ssizeE[1];
.global .align 1 .b8 _ZN34_INTERNAL_a4e05fe8_4_k_cu_42203d464cuda3std6ranges3__45__cpo8distanceE[1];
.global .align 1 .b8 _ZN34_INTERNAL_a4e05fe8_4_k_cu_42203d466thrust24THRUST_300001_SM_1000_NS8cuda_cub3parE[1];
.global .align 1 .b8 _ZN34_INTERNAL_a4e05fe8_4_k_cu_42203d466thrust24THRUST_300001_SM_1000_NS8cuda_cub10par_nosyncE[1];
.global .align 1 .b8 _ZN34_INTERNAL_a4e05fe8_4_k_cu_42203d466thrust24THRUST_300001_SM_1000_NS6system6detail10sequential3seqE[1];
.global .align 1 .b8 _ZN34_INTERNAL_a4e05fe8_4_k_cu_42203d466thrust24THRUST_300001_SM_1000_NS12placeholders2_1E[1];
.global .align 1 .b8 _ZN34_INTERNAL_a4e05fe8_4_k_cu_42203d466thrust24THRUST_300001_SM_1000_NS12placeholders2_2E[1];
.global .align 1 .b8 _ZN34_INTERNAL_a4e05fe8_4_k_cu_42203d466thrust24THRUST_300001_SM_1000_NS12placeholders2_3E[1];
.global .align 1 .b8 _ZN34_INTERNAL_a4e05fe8_4_k_cu_42203d466thrust24THRUST_300001_SM_1000_NS12placeholders2_4E[1];
.global .align 1 .b8 _ZN34_INTERNAL_a4e05fe8_4_k_cu_42203d466thrust24THRUST_300001_SM_1000_NS12placeholders2_5E[1];
.global .align 1 .b8 _ZN34_INTERNAL_a4e05fe8_4_k_cu_42203d466thrust24THRUST_300001_SM_1000_NS12placeholders2_6E[1];
.global .align 1 .b8 _ZN34_INTERNAL_a4e05fe8_4_k_cu_42203d466thrust24THRUST_300001_SM_1000_NS12placeholders2_7E[1];
.global .align 1 .b8 _ZN34_INTERNAL_a4e05fe8_4_k_cu_42203d466thrust24THRUST_300001_SM_1000_NS12placeholders2_8E[1];
.global .align 1 .b8 _ZN34_INTERNAL_a4e05fe8_4_k_cu_42203d466thrust24THRUST_300001_SM_1000_NS12placeholders2_9E[1];
.global .align 1 .b8 _ZN34_INTERNAL_a4e05fe8_4_k_cu_42203d466thrust24THRUST_300001_SM_1000_NS12placeholders3_10E[1];
.global .align 1 .b8 _ZN34_INTERNAL_a4e05fe8_4_k_cu_42203d466thrust24THRUST_300001_SM_1000_NS3seqE[1];
.extern .shared .align 16 .b8 sdata[];

.visible .entry _Z6empty0v()
{


	ret;

}
	// .globl	_Z6empty1v
.visible .entry _Z6empty1v()
{


	ret;

}
	// .globl	_Z6empty2v
.visible .entry _Z6empty2v()
{


	ret;

}
	// .globl	_Z6reduceP4Dist
.visible .entry _Z6reduceP4Dist(
	.param .u64 .ptr .align 1 _Z6reduceP4Dist_param_0
)
{
	.reg .pred 	%p<10>;
	.reg .b32 	%r<21>;
	.reg .b64 	%rd<3>;
	.reg .b64 	%fd<5>;

	ld.param.u64 	%rd2, [_Z6reduceP4Dist_param_0];
	mov.u32 	%r1, %tid.x;
	setp.gt.u32 	%p1, %r1, 353;
	@%p1 bra 	$L__BB3_11;
	cvta.to.global.u64 	%rd1, %rd2;
	mov.u32 	%r2, %ntid.x;
	shl.b32 	%r10, %r1, 4;
	mov.u32 	%r11, sdata;
	add.s32 	%r3, %r11, %r10;
	cvt.rn.f64.u32 	%fd1, %r1;
	mov.b32 	%r19, 0;
$L__BB3_2:
	setp.lt.u32 	%p2, %r2, 2;
	st.shared.f64 	[%r3], %fd1;
	st.shared.v2.u32 	[%r3+8], {%r1, %r1};
	@%p2 bra 	$L__BB3_8;
	mov.u32 	%r20, %r2;
$L__BB3_4:
	mov.u32 	%r5, %r20;
	shr.u32 	%r20, %r5, 1;
	setp.ge.u32 	%p3, %r1, %r20;
	add.s32 	%r13, %r20, %r1;
	setp.ge.u32 	%p4, %r13, %r2;
	or.pred  	%p5, %p3, %p4;
	@%p5 bra 	$L__BB3_7;
	shl.b32 	%r14, %r20, 4;
	add.s32 	%r7, %r3, %r14;
	ld.shared.f64 	%fd2, [%r7];
	ld.shared.f64 	%fd3, [%r3];
	setp.geu.f64 	%p6, %fd2, %fd3;
	@%p6 bra 	$L__BB3_7;
	ld.shared.v2.u32 	{%r15, %r16}, [%r7+8];
	st.shared.f64 	[%r3], %fd2;
	st.shared.v2.u32 	[%r3+8], {%r15, %r16};
$L__BB3_7:
	bar.sync 	0;
	setp.gt.u32 	%p7, %r5, 3;
	@%p7 bra 	$L__BB3_4;
$L__BB3_8:
	setp.ne.s32 	%p8, %r1, 0;
	@%p8 bra 	$L__BB3_10;
	ld.shared.f64 	%fd4, [sdata];
	ld.shared.v2.u32 	{%r17, %r18}, [sdata+8];
	st.global.f64 	[%rd1], %fd4;
	st.global.v2.u32 	[%rd1+8], {%r17, %r18};
$L__BB3_10:
	add.s32 	%r19, %r19, 1;
	setp.ne.s32 	%p9, %r19, %r2;
	@%p9 bra 	$L__BB3_2;
$L__BB3_11:
	ret;

}
	// .globl	_ZN3cub18CUB_300001_SM_10006detail11EmptyKernelIvEEvv
.visible .entry _ZN3cub18CUB_300001_SM_10006detail11EmptyKernelIvEEvv()
{


	ret;

}
	// .globl	_ZN3cub18CUB_300001_SM_10006detail8for_each13static_kernelINS2_12policy_hub_t12policy_500_tEmN6thrust24THRUST_300001_SM_1000_NS8cuda_cub20__uninitialized_fill7functorINS7_10device_ptrI4DistEESC_EEEEvT0_T1_
.visible .entry _ZN3cub18CUB_300001_SM_10006detail8for_each13static_kernelINS2_12policy_hub_t12policy_500_tEmN6thrust24THRUST_300001_SM_1000_NS8cuda_cub20__uninitialized_fill7functorINS7_10device_ptrI4DistEESC_EEEEvT0_T1_(
	.param .u64 _ZN3cub18CUB_300001_SM_10006detail8for_each13static_kernelINS2_12policy_hub_t12policy_500_tEmN6thrust24THRUST_300001_SM_1000_NS8cuda_cub20__uninitialized_fill7functorINS7_10device_ptrI4DistEESC_EEEEvT0_T1__param_0,
	.param .align 8 .b8 _ZN3cub18CUB_300001_SM_10006detail8for_each13static_kernelINS2_12policy_hub_t12policy_500_tEmN6thrust24THRUST_300001_SM_1000_NS8cuda_cub20__uninitialized_fill7functorINS7_10device_ptrI4DistEESC_EEEEvT0_T1__param_1[24]
)
.maxntid 256
{
	.reg .pred 	%p<4>;
	.reg .b32 	%r<9>;
	.reg .b64 	%rd<16>;
	.reg .b64 	%fd<3>;

	ld.param.f64 	%fd2, [_ZN3cub18CUB_300001_SM_10006detail8for_each13static_kernelINS2_12policy_hub_t12policy_500_tEmN6thrust24THRUST_300001_SM_1000_NS8cuda_cub20__uninitialized_fill7functorINS7_10device_ptrI4DistEESC_EEEEvT0_T1__param_1+8];
	ld.param.u64 	%rd4, [_ZN3cub18CUB_300001_SM_10006detail8for_each13static_kernelINS2_12policy_hub_t12policy_500_tEmN6thrust24THRUST_300001_SM_1000_NS8cuda_cub20__uninitialized_fill7functorINS7_10device_ptrI4DistEESC_EEEEvT0_T1__param_1];
	ld.param.u64 	%rd5, [_ZN3cub18CUB_300001_SM_10006detail8for_each13static_kernelINS2_12policy_hub_t12policy_500_tEmN6thrust24THRUST_300001_SM_1000_NS8cuda_cub20__uninitialized_fill7functorINS7_10device_ptrI4DistEESC_EEEEvT0_T1__param_0];
	ld.param.v2.u32 	{%r4, %r5}, [_ZN3cub18CUB_300001_SM_10006detail8for_each13static_kernelINS2_12policy_hub_t12policy_500_tEmN6thrust24THRUST_300001_SM_1000_NS8cuda_cub20__uninitialized_fill7functorINS7_10device_ptrI4DistEESC_EEEEvT0_T1__param_1+16];
	mov.u32 	%r6, %ctaid.x;
	mul.wide.u32 	%rd1, %r6, 512;
	sub.s64 	%rd2, %rd5, %rd1;
	setp.lt.u64 	%p1, %rd2, 512;
	@%p1 bra 	$L__BB5_2;
	mov.u32 	%r8, %tid.x;
	cvta.to.global.u64 	%rd11, %rd4;
	cvt.u64.u32 	%rd12, %r8;
	add.s64 	%rd13, %rd1, %rd12;
	shl.b64 	%rd14, %rd13, 4;
	add.s64 	%rd15, %rd11, %rd14;
	st.global.f64 	[%rd15], %fd2;
	st.global.v2.u32 	[%rd15+8], {%r4, %r5};
	st.global.f64 	[%rd15+4096], %fd2;
	st.global.v2.u32 	[%rd15+4104], {%r4, %r5};
	bra.uni 	$L__BB5_6;
$L__BB5_2:
	cvta.to.global.u64 	%rd6, %rd4;
	mov.u32 	%r3, %tid.x;
	cvt.u64.u32 	%rd7, %r3;
	setp.le.u64 	%p2, %rd2, %rd7;
	add.s64 	%rd8, %rd1, %rd7;
	shl.b64 	%rd9, %rd8, 4;
	add.s64 	%rd3, %rd6, %rd9;
	@%p2 bra 	$L__BB5_4;
	st.global.f64 	[%rd3], %fd2;
	st.global.v2.u32 	[%rd3+8], {%r4, %r5};
$L__BB5_4:
	add.s32 	%r7, %r3, 256;
	cvt.u64.u32 	%rd10, %r7;
	setp.le.u64 	%p3, %rd2, %rd10;
	@%p3 bra 	$L__BB5_6;
	st.global.f64 	[%rd3+4096], %fd2;
	st.global.v2.u32 	[%rd3+4104], {%r4, %r5};
$L__BB5_6:
	ret;

}


// ===== COMPILED SASS (sm_100) =====

	.target	sm_100

	.elftype	@"ET_EXEC"


//--------------------- .note.nv.tkinfo           --------------------------
	.section	.note.nv.tkinfo,"",@"SHT_NOTE"
	.sectionflags	@"SHF_NOTE_NV_TKINFO"
	.tkinfo
        /*0018*/ 	.word	0x00000002
        /*0030*/ 	.string	""
        /*0030*/ 	.string	"ptxas"
        /*0030*/ 	.string	"Cuda compilation tools, release 13.0, V13.0.88"
        /*0030*/ 	.string	"Build cuda_13.0.r13.0/compiler.36424714_0"
        /*0030*/ 	.string	"-arch sm_100 -m 64 "



//--------------------- .note.nv.cuinfo           --------------------------
	.section	.note.nv.cuinfo,"",@"SHT_NOTE"
	.sectionflags	@"SHF_NOTE_NV_CUINFO"
        /*0018*/ 	.short	0x0002
        /*001a*/ 	.short	0x0064
        /*001c*/ 	.short	0x0082
	.zero		2


//--------------------- .nv.info                  --------------------------
	.section	.nv.info,"",@"SHT_CUDA_INFO"
	.align	4


	//----- nvinfo : EIATTR_REGCOUNT
	.align		4
        /*0000*/ 	.byte	0x04, 0x2f
        /*0002*/ 	.short	(.L_44 - .L_43)
	.align		4
.L_43:
        /*0004*/ 	.word	index@(_Z6empty0v)
        /*0008*/ 	.word	0x00000004


	//----- nvinfo : EIATTR_FRAME_SIZE
	.align		4
.L_44:
        /*000c*/ 	.byte	0x04, 0x11
        /*000e*/ 	.short	(.L_46 - .L_45)
	.align		4
.L_45:
        /*0010*/ 	.word	index@(_Z6empty0v)
        /*0014*/ 	.word	0x00000000


	//----- nvinfo : EIATTR_REGCOUNT
	.align		4
.L_46:
        /*0018*/ 	.byte	0x04, 0x2f
        /*001a*/ 	.short	(.L_48 - .L_47)
	.align		4
.L_47:
        /*001c*/ 	.word	index@(_Z6empty1v)
        /*0020*/ 	.word	0x00000004


	//----- nvinfo : EIATTR_FRAME_SIZE
	.align		4
.L_48:
        /*0024*/ 	.byte	0x04, 0x11
        /*0026*/ 	.short	(.L_50 - .L_49)
	.align		4
.L_49:
        /*0028*/ 	.word	index@(_Z6empty1v)
        /*002c*/ 	.word	0x00000000


	//----- nvinfo : EIATTR_REGCOUNT
	.align		4
.L_50:
        /*0030*/ 	.byte	0x04, 0x2f
        /*0032*/ 	.short	(.L_52 - .L_51)
	.align		4
.L_51:
        /*0034*/ 	.word	index@(_Z6empty2v)
        /*0038*/ 	.word	0x00000004


	//----- nvinfo : EIATTR_FRAME_SIZE
	.align		4
.L_52:
        /*003c*/ 	.byte	0x04, 0x11
        /*003e*/ 	.short	(.L_54 - .L_53)
	.align		4
.L_53:
        /*0040*/ 	.word	index@(_Z6empty2v)
        /*0044*/ 	.word	0x00000000


	//----- nvinfo : EIATTR_REGCOUNT
	.align		4
.L_54:
        /*0048*/ 	.byte	0x04, 0x2f
        /*004a*/ 	.short	(.L_56 - .L_55)
	.align		4
.L_55:
        /*004c*/ 	.word	index@(_Z6reduceP4Dist)
        /*0050*/ 	.word	0x00000010


	//----- nvinfo : EIATTR_FRAME_SIZE
	.align		4
.L_56:
        /*0054*/ 	.byte	0x04, 0x11
        /*0056*/ 	.short	(.L_58 - .L_57)
	.align		4
.L_57:
        /*0058*/ 	.word	index@(_Z6reduceP4Dist)
        /*005c*/ 	.word	0x00000000


	//----- nvinfo : EIATTR_REGCOUNT
	.align		4
.L_58:
        /*0060*/ 	.byte	0x04, 0x2f
        /*0062*/ 	.short	(.L_60 - .L_59)
	.align		4
.L_59:
        /*0064*/ 	.word	index@(_ZN3cub18CUB_300001_SM_10006detail11EmptyKernelIvEEvv)
        /*0068*/ 	.word	0x00000004


	//----- nvinfo : EIATTR_FRAME_SIZE
	.align		4
.L_60:
        /*006c*/ 	.byte	0x04, 0x11
        /*006e*/ 	.short	(.L_62 - .L_61)
	.align		4
.L_61:
        /*0070*/ 	.word	index@(_ZN3cub18CUB_300001_SM_10006detail11EmptyKernelIvEEvv)
        /*0074*/ 	.word	0x00000000


	//----- nvinfo : EIATTR_REGCOUNT
	.align		4
.L_62:
        /*0078*/ 	.byte	0x04, 0x2f
        /*007a*/ 	.short	(.L_64 - .L_63)
	.align		4
.L_63:
        /*007c*/ 	.word	index@(_ZN3cub18CUB_300001_SM_10006detail8for_each13static_kernelINS2_12policy_hub_t12policy_500_tEmN6thrust24THRUST_300001_SM_1000_NS8cuda_cub20__uninitialized_fill7functorINS7_10device_ptrI4DistEESC_EEEEvT0_T1_)
        /*0080*/ 	.word	0x0000000b


	//----- nvinfo : EIATTR_FRAME_SIZE
	.align		4
.L_64:
        /*0084*/ 	.byte	0x04, 0x11
        /*0086*/ 	.short	(.L_66 - .L_65)
	.align		4
.L_65:
        /*0088*/ 	.word	index@(_ZN3cub18CUB_300001_SM_10006detail8for_each13static_kernelINS2_12policy_hub_t12policy_500_tEmN6thrust24THRUST_300001_SM_1000_NS8cuda_cub20__uninitialized_fill7functorINS7_10device_ptrI4DistEESC_EEEEvT0_T1_)
        /*008c*/ 	.word	0x00000000


	//----- nvinfo : EIATTR_MIN_STACK_SIZE
	.align		4
.L_66:
        /*0090*/ 	.byte	0x04, 0x12
        /*0092*/ 	.short	(.L_68 - .L_67)
	.align		4
.L_67:
        /*0094*/ 	.word	index@(_ZN3cub18CUB_300001_SM_10006detail8for_each13static_kernelINS2_12policy_hub_t12policy_500_tEmN6thrust24THRUST_300001_SM_1000_NS8cuda_cub20__uninitialized_fill7functorINS7_10device_ptrI4DistEESC_EEEEvT0_T1_)
        /*0098*/ 	.word	0x00000000


	//----- nvinfo : EIATTR_MIN_STACK_SIZE
	.align		4
.L_68:
        /*009c*/ 	.byte	0x04, 0x12
        /*009e*/ 	.short	(.L_70 - .L_69)
	.align		4
.L_69:
        /*00a0*/ 	.word	index@(_ZN3cub18CUB_300001_SM_10006detail11EmptyKernelIvEEvv)
        /*00a4*/ 	.word	0x00000000


	//----- nvinfo : EIATTR_MIN_STACK_SIZE
	.align		4
.L_70:
        /*00a8*/ 	.byte	0x04, 0x12
        /*00aa*/ 	.short	(.L_72 - .L_71)
	.align		4
.L_71:
        /*00ac*/ 	.word	index@(_Z6reduceP4Dist)
        /*00b0*/ 	.word	0x00000000


	//----- nvinfo : EIATTR_MIN_STACK_SIZE
	.align		4
.L_72:
        /*00b4*/ 	.byte	0x04, 0x12
        /*00b6*/ 	.short	(.L_74 - .L_73)
	.align		4
.L_73:
        /*00b8*/ 	.word	index@(_Z6empty2v)
        /*00bc*/ 	.word	0x00000000


	//----- nvinfo : EIATTR_MIN_STACK_SIZE
	.align		4
.L_74:
        /*00c0*/ 	.byte	0x04, 0x12
        /*00c2*/ 	.short	(.L_76 - .L_75)
	.align		4
.L_75:
        /*00c4*/ 	.word	index@(_Z6empty1v)
        /*00c8*/ 	.word	0x00000000


	//----- nvinfo : EIATTR_MIN_STACK_SIZE
	.align		4
.L_76:
        /*00cc*/ 	.byte	0x04, 0x12
        /*00ce*/ 	.short	(.L_78 - .L_77)
	.align		4
.L_77:
        /*00d0*/ 	.word	index@(_Z6empty0v)
        /*00d4*/ 	.word	0x00000000
.L_78:


//--------------------- .nv.compat                --------------------------
	.section	.nv.compat,"",@"SHT_CUDA_COMPAT_INFO"
	.align	4
        /*0000*/ 	.byte	0x02, 0x09, 0x00, 0x00, 0x02, 0x02, 0x01, 0x00, 0x02, 0x05, 0x05, 0x00, 0x03, 0x07, 0x01, 0x01
        /*0010*/ 	.byte	0x02, 0x03, 0x00, 0x00, 0x02, 0x06, 0x01, 0x00, 0x04, 0x0b, 0x08, 0x00, 0x01, 0x00, 0x00, 0x00
        /*0020*/ 	.byte	0x00, 0x00, 0x00, 0x00


//--------------------- .nv.info._ZN3cub18CUB_300001_SM_10006detail8for_each13static_kernelINS2_12policy_hub_t12policy_500_tEmN6thrust24THRUST_300001_SM_1000_NS8cuda_cub20__uninitialized_fill7functorINS7_10device_ptrI4DistEESC_EEEEvT0_T1_ --------------------------
	.section	.nv.info._ZN3cub18CUB_300001_SM_10006detail8for_each13static_kernelINS2_12policy_hub_t12policy_500_tEmN6thrust24THRUST_300001_SM_1000_NS8cuda_cub20__uninitialized_fill7functorINS7_10device_ptrI4DistEESC_EEEEvT0_T1_,"",@"SHT_CUDA_INFO"
	.sectionflags	@""
	.align	4


	//----- nvinfo : EIATTR_CUDA_API_VERSION
	.align		4
        /*0000*/ 	.byte	0x04, 0x37
        /*0002*/ 	.short	(.L_80 - .L_79)
.L_79:
        /*0004*/ 	.word	0x00000082


	//----- nvinfo : EIATTR_KPARAM_INFO
	.align		4
.L_80:
        /*0008*/ 	.byte	0x04, 0x17
        /*000a*/ 	.short	(.L_82 - .L_81)
.L_81:
        /*000c*/ 	.word	0x00000000
        /*0010*/ 	.short	0x0001
        /*0012*/ 	.short	0x0008
        /*0014*/ 	.byte	0x00, 0xf0, 0x61, 0x00


	//----- nvinfo : EIATTR_KPARAM_INFO
	.align		4
.L_82:
        /*0018*/ 	.byte	0x04, 0x17
        /*001a*/ 	.short	(.L_84 - .L_83)
.L_83:
        /*001c*/ 	.word	0x00000000
        /*0020*/ 	.short	0x0000
        /*0022*/ 	.short	0x0000
        /*0024*/ 	.byte	0x00, 0xf0, 0x21, 0x00


	//----- nvinfo : EIATTR_SPARSE_MMA_MASK
	.align		4
.L_84:
        /*0028*/ 	.byte	0x03, 0x50
        /*002a*/ 	.short	0x0000


	//----- nvinfo : EIATTR_MAXREG_COUNT
	.align		4
        /*002c*/ 	.byte	0x03, 0x1b
        /*002e*/ 	.short	0x00ff


	//----- nvinfo : EIATTR_MERCURY_ISA_VERSION
	.align		4
        /*0030*/ 	.byte	0x03, 0x5f
        /*0032*/ 	.short	0x0101


	//----- nvinfo : EIATTR_VRC_CTA_INIT_COUNT
	.align		4
        /*0034*/ 	.byte	0x02, 0x4a
	.zero		1
	.zero		1


	//----- nvinfo : EIATTR_EXIT_INSTR_OFFSETS
	.align		4
        /*0038*/ 	.byte	0x04, 0x1c
        /*003a*/ 	.short	(.L_86 - .L_85)


	//   ....[0]....
.L_85:
        /*003c*/ 	.word	0x00000160


	//   ....[1]....
        /*0040*/ 	.word	0x00000280


	//   ....[2]....
        /*0044*/ 	.word	0x000002d0


	//----- nvinfo : EIATTR_MAX_THREADS
	.align		4
.L_86:
        /*0048*/ 	.byte	0x04, 0x05
        /*004a*/ 	.short	(.L_88 - .L_87)
.L_87:
        /*004c*/ 	.word	0x00000100
        /*0050*/ 	.word	0x00000001
        /*0054*/ 	.word	0x00000001


	//----- nvinfo : EIATTR_CBANK_PARAM_SIZE
	.align		4
.L_88:
        /*0058*/ 	.byte	0x03, 0x19
        /*005a*/ 	.short	0x0020


	//----- nvinfo : EIATTR_PARAM_CBANK
	.align		4
        /*005c*/ 	.byte	0x04, 0x0a
        /*005e*/ 	.short	(.L_90 - .L_89)
	.align		4
.L_89:
        /*0060*/ 	.word	index@(.nv.constant0._ZN3cub18CUB_300001_SM_10006detail8for_each13static_kernelINS2_12policy_hub_t12policy_500_tEmN6thrust24THRUST_300001_SM_1000_NS8cuda_cub20__uninitialized_fill7functorINS7_10device_ptrI4DistEESC_EEEEvT0_T1_)
        /*0064*/ 	.short	0x0380
        /*0066*/ 	.short	0x0020


	//----- nvinfo : EIATTR_SW_WAR
	.align		4
.L_90:
        /*0068*/ 	.byte	0x04, 0x36
        /*006a*/ 	.short	(.L_92 - .L_91)
.L_91:
        /*006c*/ 	.word	0x00000008
.L_92:


//--------------------- .nv.info._ZN3cub18CUB_300001_SM_10006detail11EmptyKernelIvEEvv --------------------------
	.section	.nv.info._ZN3cub18CUB_300001_SM_10006detail11EmptyKernelIvEEvv,"",@"SHT_CUDA_INFO"
	.sectionflags	@""
	.align	4


	//----- nvinfo : EIATTR_CUDA_API_VERSION
	.align		4
        /*0000*/ 	.byte	0x04, 0x37
        /*0002*/ 	.short	(.L_94 - .L_93)
.L_93:
        /*0004*/ 	.word	0x00000082


	//----- nvinfo : EIATTR_SPARSE_MMA_MASK
	.align		4
.L_94:
        /*0008*/ 	.byte	0x03, 0x50
        /*000a*/ 	.short	0x0000


	//----- nvinfo : EIATTR_MAXREG_COUNT
	.align		4
        /*000c*/ 	.byte	0x03, 0x1b
        /*000e*/ 	.short	0x00ff


	//----- nvinfo : EIATTR_MERCURY_ISA_VERSION
	.align		4
        /*0010*/ 	.byte	0x03, 0x5f
        /*0012*/ 	.short	0x0101


	//----- nvinfo : EIATTR_VRC_CTA_INIT_COUNT
	.align		4
        /*0014*/ 	.byte	0x02, 0x4a
	.zero		1
	.zero		1


	//----- nvinfo : EIATTR_EXIT_INSTR_OFFSETS
	.align		4
        /*0018*/ 	.byte	0x04, 0x1c
        /*001a*/ 	.short	(.L_96 - .L_95)


	//   ....[0]....
.L_95:
        /*001c*/ 	.word	0x00000010


	//----- nvinfo : EIATTR_SW_WAR
	.align		4
.L_96:
        /*0020*/ 	.byte	0x04, 0x36
        /*0022*/ 	.short	(.L_98 - .L_97)
.L_97:
        /*0024*/ 	.word	0x00000008
.L_98:


//--------------------- .nv.info._Z6reduceP4Dist  --------------------------
	.section	.nv.info._Z6reduceP4Dist,"",@"SHT_CUDA_INFO"
	.sectionflags	@""
	.align	4


	//----- nvinfo : EIATTR_CUDA_API_VERSION
	.align		4
        /*0000*/ 	.byte	0x04, 0x37
        /*0002*/ 	.short	(.L_100 - .L_99)
.L_99:
        /*0004*/ 	.word	0x00000082


	//----- nvinfo : EIATTR_KPARAM_INFO
	.align		4
.L_100:
        /*0008*/ 	.byte	0x04, 0x17
        /*000a*/ 	.short	(.L_102 - .L_101)
.L_101:
        /*000c*/ 	.word	0x00000000
        /*0010*/ 	.short	0x0000
        /*0012*/ 	.short	0x0000
        /*0014*/ 	.byte	0x00, 0xf5, 0x21, 0x00


	//----- nvinfo : EIATTR_SPARSE_MMA_MASK
	.align		4
.L_102:
        /*0018*/ 	.byte	0x03, 0x50
        /*001a*/ 	.short	0x0000


	//----- nvinfo : EIATTR_MAXREG_COUNT
	.align		4
        /*001c*/ 	.byte	0x03, 0x1b
        /*001e*/ 	.short	0x00ff


	//----- nvinfo : EIATTR_NUM_BARRIERS
	.align		4
        /*0020*/ 	.byte	0x02, 0x4c
        /*0022*/ 	.byte	0x01
	.zero		1


	//----- nvinfo : EIATTR_MERCURY_ISA_VERSION
	.align		4
        /*0024*/ 	.byte	0x03, 0x5f
        /*0026*/ 	.short	0x0101


	//----- nvinfo : EIATTR_VRC_CTA_INIT_COUNT
	.align		4
        /*0028*/ 	.byte	0x02, 0x4a
	.zero		1
	.zero		1


	//----- nvinfo : EIATTR_EXIT_INSTR_OFFSETS
	.align		4
        /*002c*/ 	.byte	0x04, 0x1c
        /*002e*/ 	.short	(.L_104 - .L_103)


	//   ....[0]....
.L_103:
        /*0030*/ 	.word	0x00000030


	//   ....[1]....
        /*0034*/ 	.word	0x00000300


	//----- nvinfo : EIATTR_CRS_STACK_SIZE
	.align		4
.L_104:
        /*0038*/ 	.byte	0x04, 0x1e
        /*003a*/ 	.short	(.L_106 - .L_105)
.L_105:
        /*003c*/ 	.word	0x00000000


	//----- nvinfo : EIATTR_CBANK_PARAM_SIZE
	.align		4
.L_106:
        /*0040*/ 	.byte	0x03, 0x19
        /*0042*/ 	.short	0x0008


	//----- nvinfo : EIATTR_PARAM_CBANK
	.align		4
        /*0044*/ 	.byte	0x04, 0x0a
        /*0046*/ 	.short	(.L_108 - .L_107)
	.align		4
.L_107:
        /*0048*/ 	.word	index@(.nv.constant0._Z6reduceP4Dist)
        /*004c*/ 	.short	0x0380
        /*004e*/ 	.short	0x0008


	//----- nvinfo : EIATTR_SW_WAR
	.align		4
.L_108:
        /*0050*/ 	.byte	0x04, 0x36
        /*0052*/ 	.short	(.L_110 - .L_109)
.L_109:
        /*0054*/ 	.word	0x00000008
.L_110:


//--------------------- .nv.info._Z6empty2v       --------------------------
	.section	.nv.info._Z6empty2v,"",@"SHT_CUDA_INFO"
	.sectionflags	@""
	.align	4


	//----- nvinfo : EIATTR_CUDA_API_VERSION
	.align		4
        /*0000*/ 	.byte	0x04, 0x37
        /*0002*/ 	.short	(.L_112 - .L_111)
.L_111:
        /*0004*/ 	.word	0x00000082


	//----- nvinfo : EIATTR_SPARSE_MMA_MASK
	.align		4
.L_112:
        /*0008*/ 	.byte	0x03, 0x50
        /*000a*/ 	.short	0x0000


	//----- nvinfo : EIATTR_MAXREG_COUNT
	.align		4
        /*000c*/ 	.byte	0x03, 0x1b
        /*000e*/ 	.short	0x00ff


	//----- nvinfo : EIATTR_MERCURY_ISA_VERSION
	.align		4
        /*0010*/ 	.byte	0x03, 0x5f
        /*0012*/ 	.short	0x0101


	//----- nvinfo : EIATTR_VRC_CTA_INIT_COUNT
	.align		4
        /*0014*/ 	.byte	0x02, 0x4a
	.zero		1
	.zero		1


	//----- nvinfo : EIATTR_EXIT_INSTR_OFFSETS
	.align		4
        /*0018*/ 	.byte	0x04, 0x1c
        /*001a*/ 	.short	(.L_114 - .L_113)


	//   ....[0]....
.L_113:
        /*001c*/ 	.word	0x00000010


	//----- nvinfo : EIATTR_SW_WAR
	.align		4
.L_114:
        /*0020*/ 	.byte	0x04, 0x36
        /*0022*/ 	.short	(.L_116 - .L_115)
.L_115:
        /*0024*/ 	.word	0x00000008
.L_116:


//--------------------- .nv.info._Z6empty1v       --------------------------
	.section	.nv.info._Z6empty1v,"",@"SHT_CUDA_INFO"
	.sectionflags	@""
	.align	4


	//----- nvinfo : EIATTR_CUDA_API_VERSION
	.align		4
        /*0000*/ 	.byte	0x04, 0x37
        /*0002*/ 	.short	(.L_118 - .L_117)
.L_117:
        /*0004*/ 	.word	0x00000082


	//----- nvinfo : EIATTR_SPARSE_MMA_MASK
	.align		4
.L_118:
        /*0008*/ 	.byte	0x03, 0x50
        /*000a*/ 	.short	0x0000


	//----- nvinfo : EIATTR_MAXREG_COUNT
	.align		4
        /*000c*/ 	.byte	0x03, 0x1b
        /*000e*/ 	.short	0x00ff


	//----- nvinfo : EIATTR_MERCURY_ISA_VERSION
	.align		4
        /*0010*/ 	.byte	0x03, 0x5f
        /*0012*/ 	.short	0x0101


	//----- nvinfo : EIATTR_VRC_CTA_INIT_COUNT
	.align		4
        /*0014*/ 	.byte	0x02, 0x4a
	.zero		1
	.zero		1


	//----- nvinfo : EIATTR_EXIT_INSTR_OFFSETS
	.align		4
        /*0018*/ 	.byte	0x04, 0x1c
        /*001a*/ 	.short	(.L_120 - .L_119)


	//   ....[0]....
.L_119:
        /*001c*/ 	.word	0x00000010


	//----- nvinfo : EIATTR_SW_WAR
	.align		4
.L_120:
        /*0020*/ 	.byte	0x04, 0x36
        /*0022*/ 	.short	(.L_122 - .L_121)
.L_121:
        /*0024*/ 	.word	0x00000008
.L_122:


//--------------------- .nv.info._Z6empty0v       --------------------------
	.section	.nv.info._Z6empty0v,"",@"SHT_CUDA_INFO"
	.sectionflags	@""
	.align	4


	//----- nvinfo : EIATTR_CUDA_API_VERSION
	.align		4
        /*0000*/ 	.byte	0x04, 0x37
        /*0002*/ 	.short	(.L_124 - .L_123)
.L_123:
        /*0004*/ 	.word	0x00000082


	//----- nvinfo : EIATTR_SPARSE_MMA_MASK
	.align		4
.L_124:
        /*0008*/ 	.byte	0x03, 0x50
        /*000a*/ 	.short	0x0000


	//----- nvinfo : EIATTR_MAXREG_COUNT
	.align		4
        /*000c*/ 	.byte	0x03, 0x1b
        /*000e*/ 	.short	0x00ff


	//----- nvinfo : EIATTR_MERCURY_ISA_VERSION
	.align		4
        /*0010*/ 	.byte	0x03, 0x5f
        /*0012*/ 	.short	0x0101


	//----- nvinfo : EIATTR_VRC_CTA_INIT_COUNT
	.align		4
        /*0014*/ 	.byte	0x02, 0x4a
	.zero		1
	.zero		1


	//----- nvinfo : EIATTR_EXIT_INSTR_OFFSETS
	.align		4
        /*0018*/ 	.byte	0x04, 0x1c
        /*001a*/ 	.short	(.L_126 - .L_125)


	//   ....[0]....
.L_125:
        /*001c*/ 	.word	0x00000010


	//----- nvinfo : EIATTR_SW_WAR
	.align		4
.L_126:
        /*0020*/ 	.byte	0x04, 0x36
        /*0022*/ 	.short	(.L_128 - .L_127)
.L_127:
        /*0024*/ 	.word	0x00000008
.L_128:


//--------------------- .nv.callgraph             --------------------------
	.section	.nv.callgraph,"",@"SHT_CUDA_CALLGRAPH"
	.align	4
	.sectionentsize	8
	.align		4
        /*0000*/ 	.word	0x00000000
	.align		4
        /*0004*/ 	.word	0xffffffff
	.align		4
        /*0008*/ 	.word	0x00000000
	.align		4
        /*000c*/ 	.word	0xfffffffe
	.align		4
        /*0010*/ 	.word	0x00000000
	.align		4
        /*0014*/ 	.word	0xfffffffd
	.align		4
        /*0018*/ 	.word	0x00000000
	.align		4
        /*001c*/ 	.word	0xfffffffc


//--------------------- .nv.constant4             --------------------------
	.section	.nv.constant4,"a",@progbits
	.align	8
	.align		8
.nv.constant4:
        /*0000*/ 	.dword	_ZN34_INTERNAL_a4e05fe8_4_k_cu_42203d464cuda3std3__45__cpo5beginE
	.align		8
        /*0008*/ 	.dword	_ZN34_INTERNAL_a4e05fe8_4_k_cu_42203d464cuda3std3__45__cpo3endE
	.align		8
        /*0010*/ 	.dword	_ZN34_INTERNAL_a4e05fe8_4_k_cu_42203d464cuda3std3__45__cpo6cbeginE
	.align		8
        /*0018*/ 	.dword	_ZN34_INTERNAL_a4e05fe8_4_k_cu_42203d464cuda3std3__45__cpo4cendE
	.align		8
        /*0020*/ 	.dword	_ZN34_INTERNAL_a4e05fe8_4_k_cu_42203d464cuda3std3__45__cpo6rbeginE
	.align		8
        /*0028*/ 	.dword	_ZN34_INTERNAL_a4e05fe8_4_k_cu_42203d464cuda3std3__45__cpo4rendE
	.align		8
        /*0030*/ 	.dword	_ZN34_INTERNAL_a4e05fe8_4_k_cu_42203d464cuda3std3__45__cpo7crbeginE
	.align		8
        /*0038*/ 	.dword	_ZN34_INTERNAL_a4e05fe8_4_k_cu_42203d464cuda3std3__45__cpo5crendE
	.align		8
        /*0040*/ 	.dword	_ZN34_INTERNAL_a4e05fe8_4_k_cu_42203d464cuda3std3__436_GLOBAL__N__a4e05fe8_4_k_cu_42203d466ignoreE
	.align		8
        /*0048*/ 	.dword	_ZN34_INTERNAL_a4e05fe8_4_k_cu_42203d464cuda3std3__419piecewise_constructE
	.align		8
        /*0050*/ 	.dword	_ZN34_INTERNAL_a4e05fe8_4_k_cu_42203d464cuda3std3__48in_placeE
	.align		8
        /*0058*/ 	.dword	_ZN34_INTERNAL_a4e05fe8_4_k_cu_42203d464cuda3std3__420unreachable_sentinelE
	.align		8
        /*0060*/ 	.dword	_ZN34_INTERNAL_a4e05fe8_4_k_cu_42203d464cuda3std3__47nulloptE
	.align		8
        /*0068*/ 	.dword	_ZN34_INTERNAL_a4e05fe8_4_k_cu_42203d464cuda3std3__48unexpectE
	.align		8
        /*0070*/ 	.dword	_ZN34_INTERNAL_a4e05fe8_4_k_cu_42203d464cuda3std6ranges3__45__cpo4swapE
	.align		8
        /*0078*/ 	.dword	_ZN34_INTERNAL_a4e05fe8_4_k_cu_42203d464cuda3std6ranges3__45__cpo9iter_moveE
	.align		8
        /*0080*/ 	.dword	_ZN34_INTERNAL_a4e05fe8_4_k_cu_42203d464cuda3std6ranges3__45__cpo5beginE
	.align		8
        /*0088*/ 	.dword	_ZN34_INTERNAL_a4e05fe8_4_k_cu_42203d464cuda3std6ranges3__45__cpo3endE
	.align		8
        /*0090*/ 	.dword	_ZN34_INTERNAL_a4e05fe8_4_k_cu_42203d464cuda3std6ranges3__45__cpo6cbeginE
	.align		8
        /*0098*/ 	.dword	_ZN34_INTERNAL_a4e05fe8_4_k_cu_42203d464cuda3std6ranges3__45__cpo4cendE
	.align		8
        /*00a0*/ 	.dword	_ZN34_INTERNAL_a4e05fe8_4_k_cu_42203d464cuda3std6ranges3__45__cpo7advanceE
	.align		8
        /*00a8*/ 	.dword	_ZN34_INTERNAL_a4e05fe8_4_k_cu_42203d464cuda3std6ranges3__45__cpo9iter_swapE
	.align		8
        /*00b0*/ 	.dword	_ZN34_INTERNAL_a4e05fe8_4_k_cu_42203d464cuda3std6ranges3__45__cpo4nextE
	.align		8
        /*00b8*/ 	.dword	_ZN34_INTERNAL_a4e05fe8_4_k_cu_42203d464cuda3std6ranges3__45__cpo4prevE
	.align		8
        /*00c0*/ 	.dword	_ZN34_INTERNAL_a4e05fe8_4_k_cu_42203d464cuda3std6ranges3__45__cpo4dataE
	.align		8
        /*00c8*/ 	.dword	_ZN34_INTERNAL_a4e05fe8_4_k_cu_42203d464cuda3std6ranges3__45__cpo5cdataE
	.align		8
        /*00d0*/ 	.dword	_ZN34_INTERNAL_a4e05fe8_4_k_cu_42203d464cuda3std6ranges3__45__cpo4sizeE
	.align		8
        /*00d8*/ 	.dword	_ZN34_INTERNAL_a4e05fe8_4_k_cu_42203d464cuda3std6ranges3__45__cpo5ssizeE
	.align		8
        /*00e0*/ 	.dword	_ZN34_INTERNAL_a4e05fe8_4_k_cu_42203d464cuda3std6ranges3__45__cpo8distanceE
	.align		8
        /*00e8*/ 	.dword	_ZN34_INTERNAL_a4e05fe8_4_k_cu_42203d466thrust24THRUST_300001_SM_1000_NS8cuda_cub3parE
	.align		8
        /*00f0*/ 	.dword	_ZN34_INTERNAL_a4e05fe8_4_k_cu_42203d466thrust24THRUST_300001_SM_1000_NS8cuda_cub10par_nosyncE
	.align		8
        /*00f8*/ 	.dword	_ZN34_INTERNAL_a4e05fe8_4_k_cu_42203d466thrust24THRUST_300001_SM_1000_NS6system6detail10sequential3seqE
	.align		8
        /*0100*/ 	.dword	_ZN34_INTERNAL_a4e05fe8_4_k_cu_42203d466thrust24THRUST_300001_SM_1000_NS12placeholders2_1E
	.align		8
        /*0108*/ 	.dword	_ZN34_INTERNAL_a4e05fe8_4_k_cu_42203d466thrust24THRUST_300001_SM_1000_NS12placeholders2_2E
	.align		8
        /*0110*/ 	.dword	_ZN34_INTERNAL_a4e05fe8_4_k_cu_42203d466thrust24THRUST_300001_SM_1000_NS12placeholders2_3E
	.align		8
        /*0118*/ 	.dword	_ZN34_INTERNAL_a4e05fe8_4_k_cu_42203d466thrust24THRUST_300001_SM_1000_NS12placeholders2_4E
	.align		8
        /*0120*/ 	.dword	_ZN34_INTERNAL_a4e05fe8_4_k_cu_42203d466thrust24THRUST_300001_SM_1000_NS12placeholders2_5E
	.align		8
        /*0128*/ 	.dword	_ZN34_INTERNAL_a4e05fe8_4_k_cu_42203d466thrust24THRUST_300001_SM_1000_NS12placeholders2_6E
	.align		8
        /*0130*/ 	.dword	_ZN34_INTERNAL_a4e05fe8_4_k_cu_42203d466thrust24THRUST_300001_SM_1000_NS12placeholders2_7E
	.align		8
        /*0138*/ 	.dword	_ZN34_INTERNAL_a4e05fe8_4_k_cu_42203d466thrust24THRUST_300001_SM_1000_NS12placeholders2_8E
	.align		8
        /*0140*/ 	.dword	_ZN34_INTERNAL_a4e05fe8_4_k_cu_42203d466thrust24THRUST_300001_SM_1000_NS12placeholders2_9E
	.align		8
        /*0148*/ 	.dword	_ZN34_INTERNAL_a4e05fe8_4_k_cu_42203d466thrust24THRUST_300001_SM_1000_NS12placeholders3_10E
	.align		8
        /*0150*/ 	.dword	_ZN34_INTERNAL_a4e05fe8_4_k_cu_42203d466thrust24THRUST_300001_SM_1000_NS3seqE


//--------------------- .text._ZN3cub18CUB_300001_SM_10006detail8for_each13static_kernelINS2_12policy_hub_t12policy_500_tEmN6thrust24THRUST_300001_SM_1000_NS8cuda_cub20__uninitialized_fill7functorINS7_10device_ptrI4DistEESC_EEEEvT0_T1_ --------------------------
	.section	.text._ZN3cub18CUB_300001_SM_10006detail8for_each13static_kernelINS2_12policy_hub_t12policy_500_tEmN6thrust24THRUST_300001_SM_1000_NS8cuda_cub20__uninitialized_fill7functorINS7_10device_ptrI4DistEESC_EEEEvT0_T1_,"ax",@progbits
	.align	128
        .global         _ZN3cub18CUB_300001_SM_10006detail8for_each13static_kernelINS2_12policy_hub_t12policy_500_tEmN6thrust24THRUST_300001_SM_1000_NS8cuda_cub20__uninitialized_fill7functorINS7_10device_ptrI4DistEESC_EEEEvT0_T1_
        .type           _ZN3cub18CUB_300001_SM_10006detail8for_each13static_kernelINS2_12policy_hub_t12policy_500_tEmN6thrust24THRUST_300001_SM_1000_NS8cuda_cub20__uninitialized_fill7functorINS7_10device_ptrI4DistEESC_EEEEvT0_T1_,@function
        .size           _ZN3cub18CUB_300001_SM_10006detail8for_each13static_kernelINS2_12policy_hub_t12policy_500_tEmN6thrust24THRUST_300001_SM_1000_NS8cuda_cub20__uninitialized_fill7functorINS7_10device_ptrI4DistEESC_EEEEvT0_T1_,(.L_x_12 - _ZN3cub18CUB_300001_SM_10006detail8for_each13static_kernelINS2_12policy_hub_t12policy_500_tEmN6thrust24THRUST_300001_SM_1000_NS8cuda_cub20__uninitialized_fill7functorINS7_10device_ptrI4DistEESC_EEEEvT0_T1_)
        .other          _ZN3cub18CUB_300001_SM_10006detail8for_each13static_kernelINS2_12policy_hub_t12policy_500_tEmN6thrust24THRUST_300001_SM_1000_NS8cuda_cub20__uninitialized_fill7functorINS7_10device_ptrI4DistEESC_EEEEvT0_T1_,@"STO_CUDA_ENTRY STV_DEFAULT"
_ZN3cub18CUB_300001_SM_10006detail8for_each13static_kernelINS2_12policy_hub_t12policy_500_tEmN6thrust24THRUST_300001_SM_1000_NS8cuda_cub20__uninitialized_fill7functorINS7_10device_ptrI4DistEESC_EEEEvT0_T1_:
.text._ZN3cub18CUB_300001_SM_10006detail8for_each13static_kernelINS2_12policy_hub_t12policy_500_tEmN6thrust24THRUST_300001_SM_1000_NS8cuda_cub20__uninitialized_fill7functorINS7_10device_ptrI4DistEESC_EEEEvT0_T1_:
[----:B------:R-:W-:Y:S08]  /*0000*/  LDC R1, c[0x0][0x37c] ;  /* 0x0000df00ff017b82 */ /* 0x000ff00000000800 */
[----:B------:R-:W0:Y:S01]  /*0010*/  S2UR UR4, SR_CTAID.X ;  /* 0x00000000000479c3 */ /* 0x000e220000002500 */
[----:B------:R-:W1:Y:S01]  /*0020*/  LDCU.64 UR6, c[0x0][0x380] ;  /* 0x00007000ff0677ac */ /* 0x000e620008000a00 */
[----:B------:R-:W2:Y:S01]  /*0030*/  LDCU.64 UR8, c[0x0][0x358] ;  /* 0x00006b00ff0877ac */ /* 0x000ea20008000a00 */
[----:B0-----:R-:W-:-:S04]  /*0040*/  UIMAD.WIDE.U32 UR4, UR4, 0x200, URZ ;  /* 0x00000200040478a5 */ /* 0x001fc8000f8e00ff */
[----:B-1----:R-:W-:-:S04]  /*0050*/  UIADD3 UR6, UP0, UPT, -UR4, UR6, URZ ;  /* 0x0000000604067290 */ /* 0x002fc8000ff1e1ff */
[----:B------:R-:W-:Y:S02]  /*0060*/  UIADD3.X UR7, UPT, UPT, ~UR5, UR7, URZ, UP0, !UPT ;  /* 0x0000000705077290 */ /* 0x000fe400087fe5ff */
[----:B------:R-:W-:-:S04]  /*0070*/  UISETP.GE.U32.AND UP0, UPT, UR6, 0x200, UPT ;  /* 0x000002000600788c */ /* 0x000fc8000bf06070 */
[----:B------:R-:W-:-:S09]  /*0080*/  UISETP.GE.U32.AND.EX UP0, UPT, UR7, URZ, UPT, UP0 ;  /* 0x000000ff0700728c */ /* 0x000fd2000bf06100 */
[----:B--2---:R-:W-:Y:S05]  /*0090*/  BRA.U !UP0, `(.L_x_0) ;  /* 0x0000000108347547 */ /* 0x004fea000b800000 */
[----:B------:R-:W0:Y:S01]  /*00a0*/  S2R R0, SR_TID.X ;  /* 0x0000000000007919 */ /* 0x000e220000002100 */
[----:B------:R-:W1:Y:S01]  /*00b0*/  LDCU.64 UR6, c[0x0][0x388] ;  /* 0x00007100ff0677ac */ /* 0x000e620008000a00 */
[----:B------:R-:W2:Y:S08]  /*00c0*/  LDC.64 R4, c[0x0][0x390] ;  /* 0x0000e400ff047b82 */ /* 0x000eb00000000a00 */
[----:B------:R-:W3:Y:S01]  /*00d0*/  LDC.64 R6, c[0x0][0x398] ;  /* 0x0000e600ff067b82 */ /* 0x000ee20000000a00 */
[----:B0-----:R-:W-:-:S05]  /*00e0*/  IADD3 R0, P0, PT, R0, UR4, RZ ;  /* 0x0000000400007c10 */ /* 0x001fca000ff1e0ff */
[----:B------:R-:W-:Y:S01]  /*00f0*/  IMAD.X R3, RZ, RZ, UR5, P0 ;  /* 0x00000005ff037e24 */ /* 0x000fe200080e06ff */
[----:B-1----:R-:W-:-:S04]  /*0100*/  LEA R2, P0, R0, UR6, 0x4 ;  /* 0x0000000600027c11 */ /* 0x002fc8000f8020ff */
[----:B------:R-:W-:-:S05]  /*0110*/  LEA.HI.X R3, R0, UR7, R3, 0x4, P0 ;  /* 0x0000000700037c11 */ /* 0x000fca00080f2403 */
[----:B--2---:R-:W-:Y:S04]  /*0120*/  STG.E.64 desc[UR8][R2.64], R4 ;  /* 0x0000000402007986 */ /* 0x004fe8000c101b08 */
[----:B------:R-:W-:Y:S04]  /*0130*/  STG.E.64 desc[UR8][R2.64+0x1000], R4 ;  /* 0x0010000402007986 */ /* 0x000fe8000c101b08 */
[----:B---3--:R-:W-:Y:S04]  /*0140*/  STG.E.64 desc[UR8][R2.64+0x8], R6 ;  /* 0x0000080602007986 */ /* 0x008fe8000c101b08 */
[----:B------:R-:W-:Y:S01]  /*0150*/  STG.E.64 desc[UR8][R2.64+0x1008], R6 ;  /* 0x0010080602007986 */ /* 0x000fe2000c101b08 */
[----:B------:R-:W-:Y:S05]  /*0160*/  EXIT ;  /* 0x000000000000794d */ /* 0x000fea0003800000 */
.L_x_0:
[----:B------:R-:W0:Y:S01]  /*0170*/  S2R R0, SR_TID.X ;  /* 0x0000000000007919 */ /* 0x000e220000002100 */
[----:B------:R-:W-:Y:S01]  /*0180*/  IMAD.U32 R2, RZ, RZ, UR7 ;  /* 0x00000007ff027e24 */ /* 0x000fe2000f8e00ff */
[----:B------:R-:W1:Y:S01]  /*0190*/  LDCU.64 UR10, c[0x0][0x388] ;  /* 0x00007100ff0a77ac */ /* 0x000e620008000a00 */
[----:B------:R-:W-:Y:S01]  /*01a0*/  IMAD.U32 R8, RZ, RZ, UR7 ;  /* 0x00000007ff087e24 */ /* 0x000fe2000f8e00ff */
[----:B0-----:R-:W-:-:S04]  /*01b0*/  ISETP.LT.U32.AND P0, PT, R0, UR6, PT ;  /* 0x0000000600007c0c */ /* 0x001fc8000bf01070 */
[----:B------:R-:W-:Y:S01]  /*01c0*/  ISETP.GT.U32.AND.EX P0, PT, R2, RZ, PT, P0 ;  /* 0x000000ff0200720c */ /* 0x000fe20003f04100 */
[C---:B------:R-:W-:Y:S01]  /*01d0*/  VIADD R2, R0.reuse, 0x100 ;  /* 0x0000010000027836 */ /* 0x040fe20000000000 */
[----:B------:R-:W-:-:S04]  /*01e0*/  IADD3 R0, P2, PT, R0, UR4, RZ ;  /* 0x0000000400007c10 */ /* 0x000fc8000ff5e0ff */
[----:B------:R-:W-:Y:S01]  /*01f0*/  ISETP.LT.U32.AND P1, PT, R2, UR6, PT ;  /* 0x0000000602007c0c */ /* 0x000fe2000bf21070 */
[----:B------:R-:W-:Y:S01]  /*0200*/  IMAD.X R3, RZ, RZ, UR5, P2 ;  /* 0x00000005ff037e24 */ /* 0x000fe200090e06ff */
[----:B-1----:R-:W-:Y:S02]  /*0210*/  LEA R2, P2, R0, UR10, 0x4 ;  /* 0x0000000a00027c11 */ /* 0x002fe4000f8420ff */
[----:B------:R-:W-:Y:S02]  /*0220*/  ISETP.GT.U32.AND.EX P1, PT, R8, RZ, PT, P1 ;  /* 0x000000ff0800720c */ /* 0x000fe40003f24110 */
[----:B------:R-:W-:Y:S01]  /*0230*/  LEA.HI.X R3, R0, UR11, R3, 0x4, P2 ;  /* 0x0000000b00037c11 */ /* 0x000fe200090f2403 */
[----:B------:R-:W0:Y:S08]  /*0240*/  @P0 LDC.64 R4, c[0x0][0x390] ;  /* 0x0000e400ff040b82 */ /* 0x000e300000000a00 */
[----:B------:R-:W1:Y:S01]  /*0250*/  @P0 LDC.64 R6, c[0x0][0x398] ;  /* 0x0000e600ff060b82 */ /* 0x000e620000000a00 */
[----:B0-----:R0:W-:Y:S04]  /*0260*/  @P0 STG.E.64 desc[UR8][R2.64], R4 ;  /* 0x0000000402000986 */ /* 0x0011e8000c101b08 */
[----:B-1----:R0:W-:Y:S01]  /*0270*/  @P0 STG.E.64 desc[UR8][R2.64+0x8], R6 ;  /* 0x0000080602000986 */ /* 0x0021e2000c101b08 */
[----:B------:R-:W-:Y:S05]  /*0280*/  @!P1 EXIT ;  /* 0x000000000000994d */ /* 0x000fea0003800000 */
[----:B0-----:R-:W0:Y:S08]  /*0290*/  LDC.64 R4, c[0x0][0x390] ;  /* 0x0000e400ff047b82 */ /* 0x001e300000000a00 */
[----:B------:R-:W1:Y:S01]  /*02a0*/  LDC.64 R6, c[0x0][0x398] ;  /* 0x0000e600ff067b82 */ /* 0x000e620000000a00 */
[----:B0-----:R-:W-:Y:S04]  /*02b0*/  STG.E.64 desc[UR8][R2.64+0x1000], R4 ;  /* 0x0010000402007986 */ /* 0x001fe8000c101b08 */
[----:B-1----:R-:W-:Y:S01]  /*02c0*/  STG.E.64 desc[UR8][R2.64+0x1008], R6 ;  /* 0x0010080602007986 */ /* 0x002fe2000c101b08 */
[----:B------:R-:W-:Y:S05]  /*02d0*/  EXIT ;  /* 0x000000000000794d */ /* 0x000fea0003800000 */
.L_x_1:
[----:B------:R-:W-:-:S00]  /*02e0*/  BRA `(.L_x_1) ;  /* 0xfffffffc00fc7947 */ /* 0x000fc0000383ffff */
[----:B------:R-:W-:-:S00]  /*02f0*/  NOP ;  /* 0x0000000000007918 */ /* 0x000fc00000000000 */
        /* <DEDUP_REMOVED lines=8> */
.L_x_12:


//--------------------- .text._ZN3cub18CUB_300001_SM_10006detail11EmptyKernelIvEEvv --------------------------
	.section	.text._ZN3cub18CUB_300001_SM_10006detail11EmptyKernelIvEEvv,"ax",@progbits
	.align	128
        .global         _ZN3cub18CUB_300001_SM_10006detail11EmptyKernelIvEEvv
        .type           _ZN3cub18CUB_300001_SM_10006detail11EmptyKernelIvEEvv,@function
        .size           _ZN3cub18CUB_300001_SM_10006detail11EmptyKernelIvEEvv,(.L_x_13 - _ZN3cub18CUB_300001_SM_10006detail11EmptyKernelIvEEvv)
        .other          _ZN3cub18CUB_300001_SM_10006detail11EmptyKernelIvEEvv,@"STO_CUDA_ENTRY STV_DEFAULT"
_ZN3cub18CUB_300001_SM_10006detail11EmptyKernelIvEEvv:
.text._ZN3cub18CUB_300001_SM_10006detail11EmptyKernelIvEEvv:
[----:B------:R-:W-:Y:S01]  /*0000*/  LDC R1, c[0x0][0x37c] ;  /* 0x0000df00ff017b82 */ /* 0x000fe20000000800 */
[----:B------:R-:W-:Y:S05]  /*0010*/  EXIT ;  /* 0x000000000000794d */ /* 0x000fea0003800000 */
.L_x_2:
        /* <DEDUP_REMOVED lines=14> */
.L_x_13:


//--------------------- .text._Z6reduceP4Dist     --------------------------
	.section	.text._Z6reduceP4Dist,"ax",@progbits
	.align	128
        .global         _Z6reduceP4Dist
        .type           _Z6reduceP4Dist,@function
        .size           _Z6reduceP4Dist,(.L_x_14 - _Z6reduceP4Dist)
        .other          _Z6reduceP4Dist,@"STO_CUDA_ENTRY STV_DEFAULT"
_Z6reduceP4Dist:
.text._Z6reduceP4Dist:
[----:B------:R-:W-:Y:S01]  /*0000*/  LDC R1, c[0x0][0x37c] ;  /* 0x0000df00ff017b82 */ /* 0x000fe20000000800 */
[----:B------:R-:W0:Y:S02]  /*0010*/  S2R R2, SR_TID.X ;  /* 0x0000000000027919 */ /* 0x000e240000002100 */
[----:B0-----:R-:W-:-:S13]  /*0020*/  ISETP.GT.U32.AND P0, PT, R2, 0x161, PT ;  /* 0x000001610200780c */ /* 0x001fda0003f04070 */
[----:B------:R-:W-:Y:S05]  /*0030*/  @P0 EXIT ;  /* 0x000000000000094d */ /* 0x000fea0003800000 */
[----:B------:R-:W0:Y:S01]  /*0040*/  S2UR UR5, SR_CgaCtaId ;  /* 0x00000000000579c3 */ /* 0x000e220000008800 */
[----:B------:R1:W2:Y:S01]  /*0050*/  I2F.F64.U32 R4, R2 ;  /* 0x0000000200047312 */ /* 0x0002a20000201800 */
[----:B------:R-:W-:Y:S01]  /*0060*/  UMOV UR4, 0x400 ;  /* 0x0000040000047882 */ /* 0x000fe20000000000 */
[----:B------:R-:W3:Y:S01]  /*0070*/  LDCU UR6, c[0x0][0x360] ;  /* 0x00006c00ff0677ac */ /* 0x000ee20008000800 */
[----:B------:R-:W4:Y:S01]  /*0080*/  LDCU.64 UR8, c[0x0][0x358] ;  /* 0x00006b00ff0877ac */ /* 0x000f220008000a00 */
[----:B0-----:R-:W-:-:S06]  /*0090*/  ULEA UR4, UR5, UR4, 0x18 ;  /* 0x0000000405047291 */ /* 0x001fcc000f8ec0ff */
[----:B------:R-:W-:Y:S01]  /*00a0*/  LEA R11, R2, UR4, 0x4 ;  /* 0x00000004020b7c11 */ /* 0x000fe2000f8e20ff */
[----:B-1234-:R-:W-:-:S06]  /*00b0*/  UMOV UR4, URZ ;  /* 0x000000ff00047c82 */ /* 0x01efcc0008000000 */
.L_x_7:
[----:B------:R-:W-:Y:S01]  /*00c0*/  IMAD.MOV.U32 R3, RZ, RZ, R2 ;  /* 0x000000ffff037224 */ /* 0x000fe200078e0002 */
[----:B------:R0:W-:Y:S01]  /*00d0*/  STS.64 [R11], R4 ;  /* 0x000000040b007388 */ /* 0x0001e20000000a00 */
[----:B------:R-:W-:Y:S02]  /*00e0*/  UISETP.GE.U32.AND UP0, UPT, UR6, 0x2, UPT ;  /* 0x000000020600788c */ /* 0x000fe4000bf06070 */
[----:B------:R-:W-:Y:S01]  /*00f0*/  UIADD3 UR4, UPT, UPT, UR4, 0x1, URZ ;  /* 0x0000000104047890 */ /* 0x000fe2000fffe0ff */
[----:B------:R0:W-:Y:S03]  /*0100*/  STS.64 [R11+0x8], R2 ;  /* 0x000008020b007388 */ /* 0x0001e60000000a00 */
[----:B------:R-:W-:-:S03]  /*0110*/  UISETP.NE.AND UP1, UPT, UR4, UR6, UPT ;  /* 0x000000060400728c */ /* 0x000fc6000bf25270 */
[----:B-1----:R-:W-:Y:S08]  /*0120*/  BRA.U !UP0, `(.L_x_3) ;  /* 0x00000001084c7547 */ /* 0x002ff0000b800000 */
[----:B0-----:R-:W-:-:S07]  /*0130*/  IMAD.U32 R3, RZ, RZ, UR6 ;  /* 0x00000006ff037e24 */ /* 0x001fce000f8e00ff */
.L_x_6:
[--C-:B------:R-:W-:Y:S01]  /*0140*/  IMAD.MOV.U32 R0, RZ, RZ, R3.reuse ;  /* 0x000000ffff007224 */ /* 0x100fe200078e0003 */
[----:B------:R-:W-:Y:S01]  /*0150*/  SHF.R.U32.HI R3, RZ, 0x1, R3 ;  /* 0x00000001ff037819 */ /* 0x000fe20000011603 */
[----:B------:R-:W-:Y:S04]  /*0160*/  BSSY.RECONVERGENT B0, `(.L_x_4) ;  /* 0x000000c000007945 */ /* 0x000fe80003800200 */
[----:B-1----:R-:W-:-:S05]  /*0170*/  IMAD.IADD R6, R3, 0x1, R2 ;  /* 0x0000000103067824 */ /* 0x002fca00078e0202 */
[----:B------:R-:W-:-:S04]  /*0180*/  ISETP.GE.U32.AND P0, PT, R6, UR6, PT ;  /* 0x0000000606007c0c */ /* 0x000fc8000bf06070 */
[----:B------:R-:W-:-:S13]  /*0190*/  ISETP.GE.U32.OR P0, PT, R2, R3, P0 ;  /* 0x000000030200720c */ /* 0x000fda0000706470 */
[----:B------:R-:W-:Y:S05]  /*01a0*/  @P0 BRA `(.L_x_5) ;  /* 0x00000000001c0947 */ /* 0x000fea0003800000 */
[----:B------:R-:W-:Y:S01]  /*01b0*/  IMAD R10, R3, 0x10, R11 ;  /* 0x00000010030a7824 */ /* 0x000fe200078e020b */
[----:B------:R-:W-:Y:S04]  /*01c0*/  LDS.64 R6, [R11] ;  /* 0x000000000b067984 */ /* 0x000fe80000000a00 */
[----:B------:R-:W0:Y:S02]  /*01d0*/  LDS.64 R8, [R10] ;  /* 0x000000000a087984 */ /* 0x000e240000000a00 */
[----:B0-----:R-:W-:-:S14]  /*01e0*/  DSETP.GEU.AND P0, PT, R8, R6, PT ;  /* 0x000000060800722a */ /* 0x001fdc0003f0e000 */
[----:B------:R-:W0:Y:S04]  /*01f0*/  @!P0 LDS.64 R6, [R10+0x8] ;  /* 0x000008000a068984 */ /* 0x000e280000000a00 */
[----:B------:R1:W-:Y:S04]  /*0200*/  @!P0 STS.64 [R11], R8 ;  /* 0x000000080b008388 */ /* 0x0003e80000000a00 */
[----:B0-----:R1:W-:Y:S02]  /*0210*/  @!P0 STS.64 [R11+0x8], R6 ;  /* 0x000008060b008388 */ /* 0x0013e40000000a00 */
.L_x_5:
[----:B------:R-:W-:Y:S05]  /*0220*/  BSYNC.RECONVERGENT B0 ;  /* 0x0000000000007941 */ /* 0x000fea0003800200 */
.L_x_4:
[----:B------:R-:W-:Y:S01]  /*0230*/  BAR.SYNC.DEFER_BLOCKING 0x0 ;  /* 0x0000000000007b1d */ /* 0x000fe20000010000 */
[----:B------:R-:W-:-:S13]  /*0240*/  ISETP.GT.U32.AND P0, PT, R0, 0x3, PT ;  /* 0x000000030000780c */ /* 0x000fda0003f04070 */
[----:B------:R-:W-:Y:S05]  /*0250*/  @P0 BRA `(.L_x_6) ;  /* 0xfffffffc00b80947 */ /* 0x000fea000383ffff */
.L_x_3:
[----:B------:R-:W-:-:S13]  /*0260*/  ISETP.NE.AND P0, PT, R2, RZ, PT ;  /* 0x000000ff0200720c */ /* 0x000fda0003f05270 */
[----:B0-----:R-:W0:Y:S01]  /*0270*/  @!P0 S2R R3, SR_CgaCtaId ;  /* 0x0000000000038919 */ /* 0x001e220000008800 */
[----:B------:R-:W-:Y:S01]  /*0280*/  @!P0 MOV R0, 0x400 ;  /* 0x0000040000008802 */ /* 0x000fe20000000f00 */
[----:B-1----:R-:W1:Y:S03]  /*0290*/  @!P0 LDC.64 R8, c[0x0][0x380] ;  /* 0x0000e000ff088b82 */ /* 0x002e660000000a00 */
[----:B0-----:R-:W-:-:S05]  /*02a0*/  @!P0 LEA R0, R3, R0, 0x18 ;  /* 0x0000000003008211 */ /* 0x001fca00078ec0ff */
[----:B------:R-:W1:Y:S04]  /*02b0*/  @!P0 LDS.64 R6, [R0] ;  /* 0x0000000000068984 */ /* 0x000e680000000a00 */
[----:B------:R-:W0:Y:S04]  /*02c0*/  @!P0 LDS.64 R12, [R0+0x8] ;  /* 0x00000800000c8984 */ /* 0x000e280000000a00 */
[----:B-1----:R1:W-:Y:S04]  /*02d0*/  @!P0 STG.E.64 desc[UR8][R8.64], R6 ;  /* 0x0000000608008986 */ /* 0x0023e8000c101b08 */
[----:B0-----:R1:W-:Y:S01]  /*02e0*/  @!P0 STG.E.64 desc[UR8][R8.64+0x8], R12 ;  /* 0x0000080c08008986 */ /* 0x0013e2000c101b08 */
[----:B------:R-:W-:Y:S05]  /*02f0*/  BRA.U UP1, `(.L_x_7) ;  /* 0xfffffffd01707547 */ /* 0x000fea000b83ffff */
[----:B------:R-:W-:Y:S05]  /*0300*/  EXIT ;  /* 0x000000000000794d */ /* 0x000fea0003800000 */
.L_x_8:
        /* <DEDUP_REMOVED lines=15> */
.L_x_14:


//--------------------- .text._Z6empty2v          --------------------------
	.section	.text._Z6empty2v,"ax",@progbits
	.align	128
        .global         _Z6empty2v
        .type           _Z6empty2v,@function
        .size           _Z6empty2v,(.L_x_15 - _Z6empty2v)
        .other          _Z6empty2v,@"STO_CUDA_ENTRY STV_DEFAULT"
_Z6empty2v:
.text._Z6empty2v:
[----:B------:R-:W-:Y:S01]  /*0000*/  LDC R1, c[0x0][0x37c] ;  /* 0x0000df00ff017b82 */ /* 0x000fe20000000800 */
[----:B------:R-:W-:Y:S05]  /*0010*/  EXIT ;  /* 0x000000000000794d */ /* 0x000fea0003800000 */
.L_x_9:
        /* <DEDUP_REMOVED lines=14> */
.L_x_15:


//--------------------- .text._Z6empty1v          --------------------------
	.section	.text._Z6empty1v,"ax",@progbits
	.align	128
        .global         _Z6empty1v
        .type           _Z6empty1v,@function
        .size           _Z6empty1v,(.L_x_16 - _Z6empty1v)
        .other          _Z6empty1v,@"STO_CUDA_ENTRY STV_DEFAULT"
_Z6empty1v:
.text._Z6empty1v:
[----:B------:R-:W-:Y:S01]  /*0000*/  LDC R1, c[0x0][0x37c] ;  /* 0x0000df00ff017b82 */ /* 0x000fe20000000800 */
[----:B------:R-:W-:Y:S05]  /*0010*/  EXIT ;  /* 0x000000000000794d */ /* 0x000fea0003800000 */
.L_x_10:
        /* <DEDUP_REMOVED lines=14> */
.L_x_16:


//--------------------- .text._Z6empty0v          --------------------------
	.section	.text._Z6empty0v,"ax",@progbits
	.align	128
        .global         _Z6empty0v
        .type           _Z6empty0v,@function
        .size           _Z6empty0v,(.L_x_17 - _Z6empty0v)
        .other          _Z6empty0v,@"STO_CUDA_ENTRY STV_DEFAULT"
_Z6empty0v:
.text._Z6empty0v:
[----:B------:R-:W-:Y:S01]  /*0000*/  LDC R1, c[0x0][0x37c] ;  /* 0x0000df00ff017b82 */ /* 0x000fe20000000800 */
[----:B------:R-:W-:Y:S05]  /*0010*/  EXIT ;  /* 0x000000000000794d */ /* 0x000fea0003800000 */
.L_x_11:
        /* <DEDUP_REMOVED lines=14> */
.L_x_17:


//--------------------- .nv.shared._ZN3cub18CUB_300001_SM_10006detail8for_each13static_kernelINS2_12policy_hub_t12policy_500_tEmN6thrust24THRUST_300001_SM_1000_NS8cuda_cub20__uninitialized_fill7functorINS7_10device_ptrI4DistEESC_EEEEvT0_T1_ --------------------------
	.section	.nv.shared._ZN3cub18CUB_300001_SM_10006detail8for_each13static_kernelINS2_12policy_hub_t12policy_500_tEmN6thrust24THRUST_300001_SM_1000_NS8cuda_cub20__uninitialized_fill7functorINS7_10device_ptrI4DistEESC_EEEEvT0_T1_,"aw",@nobits
	.sectionflags	@""
	.align	16
	.zero		1024


//--------------------- .nv.shared.reserved.0     --------------------------
	.section	.nv.shared.reserved.0,"aw",@nobits
	.weak		__nv_reservedSMEM_offset_0_alias
	.size		__nv_reservedSMEM_offset_0_alias, 0, 64
	.other		__nv_reservedSMEM_offset_0_alias,@"STO_CUDA_RESERVED_SHARED STV_DEFAULT"
__nv_reservedSMEM_offset_0_alias:
	.zero		0
	.zero		64


//--------------------- .nv.global                --------------------------
	.section	.nv.global,"aw",@nobits
.nv.global:
	.type		_ZN34_INTERNAL_a4e05fe8_4_k_cu_42203d466thrust24THRUST_300001_SM_1000_NS3seqE,@object
	.size		_ZN34_INTERNAL_a4e05fe8_4_k_cu_42203d466thrust24THRUST_300001_SM_1000_NS3seqE,(_ZN34_INTERNAL_a4e05fe8_4_k_cu_42203d464cuda3std3__48in_placeE - _ZN34_INTERNAL_a4e05fe8_4_k_cu_42203d466thrust24THRUST_300001_SM_1000_NS3seqE)
_ZN34_INTERNAL_a4e05fe8_4_k_cu_42203d466thrust24THRUST_300001_SM_1000_NS3seqE:
	.zero		1
	.type		_ZN34_INTERNAL_a4e05fe8_4_k_cu_42203d464cuda3std3__48in_placeE,@object
	.size		_ZN34_INTERNAL_a4e05fe8_4_k_cu_42203d464cuda3std3__48in_placeE,(_ZN34_INTERNAL_a4e05fe8_4_k_cu_42203d464cuda3std6ranges3__45__cpo4sizeE - _ZN34_INTERNAL_a4e05fe8_4_k_cu_42203d464cuda3std3__48in_placeE)
_ZN34_INTERNAL_a4e05fe8_4_k_cu_42203d464cuda3std3__48in_placeE:
	.zero		1
	.type		_ZN34_INTERNAL_a4e05fe8_4_k_cu_42203d464cuda3std6ranges3__45__cpo4sizeE,@object
	.size		_ZN34_INTERNAL_a4e05fe8_4_k_cu_42203d464cuda3std6ranges3__45__cpo4sizeE,(_ZN34_INTERNAL_a4e05fe8_4_k_cu_42203d466thrust24THRUST_300001_SM_1000_NS12placeholders2_3E - _ZN34_INTERNAL_a4e05fe8_4_k_cu_42203d464cuda3std6ranges3__45__cpo4sizeE)
_ZN34_INTERNAL_a4e05fe8_4_k_cu_42203d464cuda3std6ranges3__45__cpo4sizeE:
	.zero		1
	.type		_ZN34_INTERNAL_a4e05fe8_4_k_cu_42203d466thrust24THRUST_300001_SM_1000_NS12placeholders2_3E,@object
	.size		_ZN34_INTERNAL_a4e05fe8_4_k_cu_42203d466thrust24THRUST_300001_SM_1000_NS12placeholders2_3E,(_ZN34_INTERNAL_a4e05fe8_4_k_cu_42203d464cuda3std3__45__cpo6cbeginE - _ZN34_INTERNAL_a4e05fe8_4_k_cu_42203d466thrust24THRUST_300001_SM_1000_NS12placeholders2_3E)
_ZN34_INTERNAL_a4e05fe8_4_k_cu_42203d466thrust24THRUST_300001_SM_1000_NS12placeholders2_3E:
	.zero		1
	.type		_ZN34_INTERNAL_a4e05fe8_4_k_cu_42203d464cuda3std3__45__cpo6cbeginE,@object
	.size		_ZN34_INTERNAL_a4e05fe8_4_k_cu_42203d464cuda3std3__45__cpo6cbeginE,(_ZN34_INTERNAL_a4e05fe8_4_k_cu_42203d464cuda3std6ranges3__45__cpo6cbeginE - _ZN34_INTERNAL_a4e05fe8_4_k_cu_42203d464cuda3std3__45__cpo6cbeginE)
_ZN34_INTERNAL_a4e05fe8_4_k_cu_42203d464cuda3std3__45__cpo6cbeginE:
	.zero		1
	.type		_ZN34_INTERNAL_a4e05fe8_4_k_cu_42203d464cuda3std6ranges3__45__cpo6cbeginE,@object
	.size		_ZN34_INTERNAL_a4e05fe8_4_k_cu_42203d464cuda3std6ranges3__45__cpo6cbeginE,(_ZN34_INTERNAL_a4e05fe8_4_k_cu_42203d466thrust24THRUST_300001_SM_1000_NS12placeholders2_7E - _ZN34_INTERNAL_a4e05fe8_4_k_cu_42203d464cuda3std6ranges3__45__cpo6cbeginE)
_ZN34_INTERNAL_a4e05fe8_4_k_cu_42203d464cuda3std6ranges3__45__cpo6cbeginE:
	.zero		1
	.type		_ZN34_INTERNAL_a4e05fe8_4_k_cu_42203d466thrust24THRUST_300001_SM_1000_NS12placeholders2_7E,@object
	.size		_ZN34_INTERNAL_a4e05fe8_4_k_cu_42203d466thrust24THRUST_300001_SM_1000_NS12placeholders2_7E,(_ZN34_INTERNAL_a4e05fe8_4_k_cu_42203d464cuda3std3__45__cpo7crbeginE - _ZN34_INTERNAL_a4e05fe8_4_k_cu_42203d466thrust24THRUST_300001_SM_1000_NS12placeholders2_7E)
_ZN34_INTERNAL_a4e05fe8_4_k_cu_42203d466thrust24THRUST_300001_SM_1000_NS12placeholders2_7E:
	.zero		1
	.type		_ZN34_INTERNAL_a4e05fe8_4_k_cu_42203d464cuda3std3__45__cpo7crbeginE,@object
	.size		_ZN34_INTERNAL_a4e05fe8_4_k_cu_42203d464cuda3std3__45__cpo7crbeginE,(_ZN34_INTERNAL_a4e05fe8_4_k_cu_42203d464cuda3std6ranges3__45__cpo4nextE - _ZN34_INTERNAL_a4e05fe8_4_k_cu_42203d464cuda3std3__45__cpo7crbeginE)
_ZN34_INTERNAL_a4e05fe8_4_k_cu_42203d464cuda3std3__45__cpo7crbeginE:
	.zero		1
	.type		_ZN34_INTERNAL_a4e05fe8_4_k_cu_42203d464cuda3std6ranges3__45__cpo4nextE,@object
	.size		_ZN34_INTERNAL_a4e05fe8_4_k_cu_42203d464cuda3std6ranges3__45__cpo4nextE,(_ZN34_INTERNAL_a4e05fe8_4_k_cu_42203d464cuda3std6ranges3__45__cpo4swapE - _ZN34_INTERNAL_a4e05fe8_4_k_cu_42203d464cuda3std6ranges3__45__cpo4nextE)
_ZN34_INTERNAL_a4e05fe8_4_k_cu_42203d464cuda3std6ranges3__45__cpo4nextE:
	.zero		1
	.type		_ZN34_INTERNAL_a4e05fe8_4_k_cu_42203d464cuda3std6ranges3__45__cpo4swapE,@object
	.size		_ZN34_INTERNAL_a4e05fe8_4_k_cu_42203d464cuda3std6ranges3__45__cpo4swapE,(_ZN34_INTERNAL_a4e05fe8_4_k_cu_42203d466thrust24THRUST_300001_SM_1000_NS8cuda_cub10par_nosyncE - _ZN34_INTERNAL_a4e05fe8_4_k_cu_42203d464cuda3std6ranges3__45__cpo4swapE)
_ZN34_INTERNAL_a4e05fe8_4_k_cu_42203d464cuda3std6ranges3__45__cpo4swapE:
	.zero		1
	.type		_ZN34_INTERNAL_a4e05fe8_4_k_cu_42203d466thrust24THRUST_300001_SM_1000_NS8cuda_cub10par_nosyncE,@object
	.size		_ZN34_INTERNAL_a4e05fe8_4_k_cu_42203d466thrust24THRUST_300001_SM_1000_NS8cuda_cub10par_nosyncE,(_ZN34_INTERNAL_a4e05fe8_4_k_cu_42203d466thrust24THRUST_300001_SM_1000_NS12placeholders2_9E - _ZN34_INTERNAL_a4e05fe8_4_k_cu_42203d466thrust24THRUST_300001_SM_1000_NS8cuda_cub10par_nosyncE)
_ZN34_INTERNAL_a4e05fe8_4_k_cu_42203d466thrust24THRUST_300001_SM_1000_NS8cuda_cub10par_nosyncE:
	.zero		1
	.type		_ZN34_INTERNAL_a4e05fe8_4_k_cu_42203d466thrust24THRUST_300001_SM_1000_NS12placeholders2_9E,@object
	.size		_ZN34_INTERNAL_a4e05fe8_4_k_cu_42203d466thrust24THRUST_300001_SM_1000_NS12placeholders2_9E,(_ZN34_INTERNAL_a4e05fe8_4_k_cu_42203d464cuda3std3__436_GLOBAL__N__a4e05fe8_4_k_cu_42203d466ignoreE - _ZN34_INTERNAL_a4e05fe8_4_k_cu_42203d466thrust24THRUST_300001_SM_1000_NS12placeholders2_9E)
_ZN34_INTERNAL_a4e05fe8_4_k_cu_42203d466thrust24THRUST_300001_SM_1000_NS12placeholders2_9E:
	.zero		1
	.type		_ZN34_INTERNAL_a4e05fe8_4_k_cu_42203d464cuda3std3__436_GLOBAL__N__a4e05fe8_4_k_cu_42203d466ignoreE,@object
	.size		_ZN34_INTERNAL_a4e05fe8_4_k_cu_42203d464cuda3std3__436_GLOBAL__N__a4e05fe8_4_k_cu_42203d466ignoreE,(_ZN34_INTERNAL_a4e05fe8_4_k_cu_42203d464cuda3std6ranges3__45__cpo4dataE - _ZN34_INTERNAL_a4e05fe8_4_k_cu_42203d464cuda3std3__436_GLOBAL__N__a4e05fe8_4_k_cu_42203d466ignoreE)
_ZN34_INTERNAL_a4e05fe8_4_k_cu_42203d464cuda3std3__436_GLOBAL__N__a4e05fe8_4_k_cu_42203d466ignoreE:
	.zero		1
	.type		_ZN34_INTERNAL_a4e05fe8_4_k_cu_42203d464cuda3std6ranges3__45__cpo4dataE,@object
	.size		_ZN34_INTERNAL_a4e05fe8_4_k_cu_42203d464cuda3std6ranges3__45__cpo4dataE,(_ZN34_INTERNAL_a4e05fe8_4_k_cu_42203d466thrust24THRUST_300001_SM_1000_NS12placeholders2_1E - _ZN34_INTERNAL_a4e05fe8_4_k_cu_42203d464cuda3std6ranges3__45__cpo4dataE)
_ZN34_INTERNAL_a4e05fe8_4_k_cu_42203d464cuda3std6ranges3__45__cpo4dataE:
	.zero		1
	.type		_ZN34_INTERNAL_a4e05fe8_4_k_cu_42203d466thrust24THRUST_300001_SM_1000_NS12placeholders2_1E,@object
	.size		_ZN34_INTERNAL_a4e05fe8_4_k_cu_42203d466thrust24THRUST_300001_SM_1000_NS12placeholders2_1E,(_ZN34_INTERNAL_a4e05fe8_4_k_cu_42203d464cuda3std3__45__cpo5beginE - _ZN34_INTERNAL_a4e05fe8_4_k_cu_42203d466thrust24THRUST_300001_SM_1000_NS12placeholders2_1E)
_ZN34_INTERNAL_a4e05fe8_4_k_cu_42203d466thrust24THRUST_300001_SM_1000_NS12placeholders2_1E:
	.zero		1
	.type		_ZN34_INTERNAL_a4e05fe8_4_k_cu_42203d464cuda3std3__45__cpo5beginE,@object
	.size		_ZN34_INTERNAL_a4e05fe8_4_k_cu_42203d464cuda3std3__45__cpo5beginE,(_ZN34_INTERNAL_a4e05fe8_4_k_cu_42203d464cuda3std6ranges3__45__cpo5beginE - _ZN34_INTERNAL_a4e05fe8_4_k_cu_42203d464cuda3std3__45__cpo5beginE)
_ZN34_INTERNAL_a4e05fe8_4_k_cu_42203d464cuda3std3__45__cpo5beginE:
	.zero		1
	.type		_ZN34_INTERNAL_a4e05fe8_4_k_cu_42203d464cuda3std6ranges3__45__cpo5beginE,@object
	.size		_ZN34_INTERNAL_a4e05fe8_4_k_cu_42203d464cuda3std6ranges3__45__cpo5beginE,(_ZN34_INTERNAL_a4e05fe8_4_k_cu_42203d466thrust24THRUST_300001_SM_1000_NS12placeholders2_5E - _ZN34_INTERNAL_a4e05fe8_4_k_cu_42203d464cuda3std6ranges3__45__cpo5beginE)
_ZN34_INTERNAL_a4e05fe8_4_k_cu_42203d464cuda3std6ranges3__45__cpo5beginE:
	.zero		1
	.type		_ZN34_INTERNAL_a4e05fe8_4_k_cu_42203d466thrust24THRUST_300001_SM_1000_NS12placeholders2_5E,@object
	.size		_ZN34_INTERNAL_a4e05fe8_4_k_cu_42203d466thrust24THRUST_300001_SM_1000_NS12placeholders2_5E,(_ZN34_INTERNAL_a4e05fe8_4_k_cu_42203d464cuda3std3__45__cpo6rbeginE - _ZN34_INTERNAL_a4e05fe8_4_k_cu_42203d466thrust24THRUST_300001_SM_1000_NS12placeholders2_5E)
_ZN34_INTERNAL_a4e05fe8_4_k_cu_42203d466thrust24THRUST_300001_SM_1000_NS12placeholders2_5E:
	.zero		1
	.type		_ZN34_INTERNAL_a4e05fe8_4_k_cu_42203d464cuda3std3__45__cpo6rbeginE,@object
	.size		_ZN34_INTERNAL_a4e05fe8_4_k_cu_42203d464cuda3std3__45__cpo6rbeginE,(_ZN34_INTERNAL_a4e05fe8_4_k_cu_42203d464cuda3std6ranges3__45__cpo7advanceE - _ZN34_INTERNAL_a4e05fe8_4_k_cu_42203d464cuda3std3__45__cpo6rbeginE)
_ZN34_INTERNAL_a4e05fe8_4_k_cu_42203d464cuda3std3__45__cpo6rbeginE:
	.zero		1
	.type		_ZN34_INTERNAL_a4e05fe8_4_k_cu_42203d464cuda3std6ranges3__45__cpo7advanceE,@object
	.size		_ZN34_INTERNAL_a4e05fe8_4_k_cu_42203d464cuda3std6ranges3__45__cpo7advanceE,(_ZN34_INTERNAL_a4e05fe8_4_k_cu_42203d464cuda3std3__47nulloptE - _ZN34_INTERNAL_a4e05fe8_4_k_cu_42203d464cuda3std6ranges3__45__cpo7advanceE)
_ZN34_INTERNAL_a4e05fe8_4_k_cu_42203d464cuda3std6ranges3__45__cpo7advanceE:
	.zero		1
	.type		_ZN34_INTERNAL_a4e05fe8_4_k_cu_42203d464cuda3std3__47nulloptE,@object
	.size		_ZN34_INTERNAL_a4e05fe8_4_k_cu_42203d464cuda3std3__47nulloptE,(_ZN34_INTERNAL_a4e05fe8_4_k_cu_42203d464cuda3std6ranges3__45__cpo8distanceE - _ZN34_INTERNAL_a4e05fe8_4_k_cu_42203d464cuda3std3__47nulloptE)
_ZN34_INTERNAL_a4e05fe8_4_k_cu_42203d464cuda3std3__47nulloptE:
	.zero		1
	.type		_ZN34_INTERNAL_a4e05fe8_4_k_cu_42203d464cuda3std6ranges3__45__cpo8distanceE,@object
	.size		_ZN34_INTERNAL_a4e05fe8_4_k_cu_42203d464cuda3std6ranges3__45__cpo8distanceE,(_ZN34_INTERNAL_a4e05fe8_4_k_cu_42203d466thrust24THRUST_300001_SM_1000_NS12placeholders3_10E - _ZN34_INTERNAL_a4e05fe8_4_k_cu_42203d464cuda3std6ranges3__45__cpo8distanceE)
_ZN34_INTERNAL_a4e05fe8_4_k_cu_42203d464cuda3std6ranges3__45__cpo8distanceE:
	.zero		1
	.type		_ZN34_INTERNAL_a4e05fe8_4_k_cu_42203d466thrust24THRUST_300001_SM_1000_NS12placeholders3_10E,@object
	.size		_ZN34_INTERNAL_a4e05fe8_4_k_cu_42203d466thrust24THRUST_300001_SM_1000_NS12placeholders3_10E,(_ZN34_INTERNAL_a4e05fe8_4_k_cu_42203d464cuda3std3__419piecewise_constructE - _ZN34_INTERNAL_a4e05fe8_4_k_cu_42203d466thrust24THRUST_300001_SM_1000_NS12placeholders3_10E)
_ZN34_INTERNAL_a4e05fe8_4_k_cu_42203d466thrust24THRUST_300001_SM_1000_NS12placeholders3_10E:
	.zero		1
	.type		_ZN34_INTERNAL_a4e05fe8_4_k_cu_42203d464cuda3std3__419piecewise_constructE,@object
	.size		_ZN34_INTERNAL_a4e05fe8_4_k_cu_42203d464cuda3std3__419piecewise_constructE,(_ZN34_INTERNAL_a4e05fe8_4_k_cu_42203d464cuda3std6ranges3__45__cpo5cdataE - _ZN34_INTERNAL_a4e05fe8_4_k_cu_42203d464cuda3std3__419piecewise_constructE)
_ZN34_INTERNAL_a4e05fe8_4_k_cu_42203d464cuda3std3__419piecewise_constructE:
	.zero		1
	.type		_ZN34_INTERNAL_a4e05fe8_4_k_cu_42203d464cuda3std6ranges3__45__cpo5cdataE,@object
	.size		_ZN34_INTERNAL_a4e05fe8_4_k_cu_42203d464cuda3std6ranges3__45__cpo5cdataE,(_ZN34_INTERNAL_a4e05fe8_4_k_cu_42203d466thrust24THRUST_300001_SM_1000_NS12placeholders2_2E - _ZN34_INTERNAL_a4e05fe8_4_k_cu_42203d464cuda3std6ranges3__45__cpo5cdataE)
_ZN34_INTERNAL_a4e05fe8_4_k_cu_42203d464cuda3std6ranges3__45__cpo5cdataE:
	.zero		1
	.type		_ZN34_INTERNAL_a4e05fe8_4_k_cu_42203d466thrust24THRUST_300001_SM_1000_NS12placeholders2_2E,@object
	.size		_ZN34_INTERNAL_a4e05fe8_4_k_cu_42203d466thrust24THRUST_300001_SM_1000_NS12placeholders2_2E,(_ZN34_INTERNAL_a4e05fe8_4_k_cu_42203d464cuda3std3__45__cpo3endE - _ZN34_INTERNAL_a4e05fe8_4_k_cu_42203d466thrust24THRUST_300001_SM_1000_NS12placeholders2_2E)
_ZN34_INTERNAL_a4e05fe8_4_k_cu_42203d466thrust24THRUST_300001_SM_1000_NS12placeholders2_2E:
	.zero		1
	.type		_ZN34_INTERNAL_a4e05fe8_4_k_cu_42203d464cuda3std3__45__cpo3endE,@object
	.size		_ZN34_INTERNAL_a4e05fe8_4_k_cu_42203d464cuda3std3__45__cpo3endE,(_ZN34_INTERNAL_a4e05fe8_4_k_cu_42203d464cuda3std6ranges3__45__cpo3endE - _ZN34_INTERNAL_a4e05fe8_4_k_cu_42203d464cuda3std3__45__cpo3endE)
_ZN34_INTERNAL_a4e05fe8_4_k_cu_42203d464cuda3std3__45__cpo3endE:
	.zero		1
	.type		_ZN34_INTERNAL_a4e05fe8_4_k_cu_42203d464cuda3std6ranges3__45__cpo3endE,@object
	.size		_ZN34_INTERNAL_a4e05fe8_4_k_cu_42203d464cuda3std6ranges3__45__cpo3endE,(_ZN34_INTERNAL_a4e05fe8_4_k_cu_42203d466thrust24THRUST_300001_SM_1000_NS12placeholders2_6E - _ZN34_INTERNAL_a4e05fe8_4_k_cu_42203d464cuda3std6ranges3__45__cpo3endE)
_ZN34_INTERNAL_a4e05fe8_4_k_cu_42203d464cuda3std6ranges3__45__cpo3endE:
	.zero		1
	.type		_ZN34_INTERNAL_a4e05fe8_4_k_cu_42203d466thrust24THRUST_300001_SM_1000_NS12placeholders2_6E,@object
	.size		_ZN34_INTERNAL_a4e05fe8_4_k_cu_42203d466thrust24THRUST_300001_SM_1000_NS12placeholders2_6E,(_ZN34_INTERNAL_a4e05fe8_4_k_cu_42203d464cuda3std3__45__cpo4rendE - _ZN34_INTERNAL_a4e05fe8_4_k_cu_42203d466thrust24THRUST_300001_SM_1000_NS12placeholders2_6E)
_ZN34_INTERNAL_a4e05fe8_4_k_cu_42203d466thrust24THRUST_300001_SM_1000_NS12placeholders2_6E:
	.zero		1
	.type		_ZN34_INTERNAL_a4e05fe8_4_k_cu_42203d464cuda3std3__45__cpo4rendE,@object
	.size		_ZN34_INTERNAL_a4e05fe8_4_k_cu_42203d464cuda3std3__45__cpo4rendE,(_ZN34_INTERNAL_a4e05fe8_4_k_cu_42203d464cuda3std6ranges3__45__cpo9iter_swapE - _ZN34_INTERNAL_a4e05fe8_4_k_cu_42203d464cuda3std3__45__cpo4rendE)
_ZN34_INTERNAL_a4e05fe8_4_k_cu_42203d464cuda3std3__45__cpo4rendE:
	.zero		1
	.type		_ZN34_INTERNAL_a4e05fe8_4_k_cu_42203d464cuda3std6ranges3__45__cpo9iter_swapE,@object
	.size		_ZN34_INTERNAL_a4e05fe8_4_k_cu_42203d464cuda3std6ranges3__45__cpo9iter_swapE,(_ZN34_INTERNAL_a4e05fe8_4_k_cu_42203d464cuda3std3__48unexpectE - _ZN34_INTERNAL_a4e05fe8_4_k_cu_42203d464cuda3std6ranges3__45__cpo9iter_swapE)
_ZN34_INTERNAL_a4e05fe8_4_k_cu_42203d464cuda3std6ranges3__45__cpo9iter_swapE:
	.zero		1
	.type		_ZN34_INTERNAL_a4e05fe8_4_k_cu_42203d464cuda3std3__48unexpectE,@object
	.size		_ZN34_INTERNAL_a4e05fe8_4_k_cu_42203d464cuda3std3__48unexpectE,(_ZN34_INTERNAL_a4e05fe8_4_k_cu_42203d466thrust24THRUST_300001_SM_1000_NS8cuda_cub3parE - _ZN34_INTERNAL_a4e05fe8_4_k_cu_42203d464cuda3std3__48unexpectE)
_ZN34_INTERNAL_a4e05fe8_4_k_cu_42203d464cuda3std3__48unexpectE:
	.zero		1
	.type		_ZN34_INTERNAL_a4e05fe8_4_k_cu_42203d466thrust24THRUST_300001_SM_1000_NS8cuda_cub3parE,@object
	.size		_ZN34_INTERNAL_a4e05fe8_4_k_cu_42203d466thrust24THRUST_300001_SM_1000_NS8cuda_cub3parE,(_ZN34_INTERNAL_a4e05fe8_4_k_cu_42203d466thrust24THRUST_300001_SM_1000_NS12placeholders2_4E - _ZN34_INTERNAL_a4e05fe8_4_k_cu_42203d466thrust24THRUST_300001_SM_1000_NS8cuda_cub3parE)
_ZN34_INTERNAL_a4e05fe8_4_k_cu_42203d466thrust24THRUST_300001_SM_1000_NS8cuda_cub3parE:
	.zero		1
	.type		_ZN34_INTERNAL_a4e05fe8_4_k_cu_42203d466thrust24THRUST_300001_SM_1000_NS12placeholders2_4E,@object
	.size		_ZN34_INTERNAL_a4e05fe8_4_k_cu_42203d466thrust24THRUST_300001_SM_1000_NS12placeholders2_4E,(_ZN34_INTERNAL_a4e05fe8_4_k_cu_42203d464cuda3std3__45__cpo4cendE - _ZN34_INTERNAL_a4e05fe8_4_k_cu_42203d466thrust24THRUST_300001_SM_1000_NS12placeholders2_4E)
_ZN34_INTERNAL_a4e05fe8_4_k_cu_42203d466thrust24THRUST_300001_SM_1000_NS12placeholders2_4E:
	.zero		1
	.type		_ZN34_INTERNAL_a4e05fe8_4_k_cu_42203d464cuda3std3__45__cpo4cendE,@object
	.size		_ZN34_INTERNAL_a4e05fe8_4_k_cu_42203d464cuda3std3__45__cpo4cendE,(_ZN34_INTERNAL_a4e05fe8_4_k_cu_42203d464cuda3std6ranges3__45__cpo4cendE - _ZN34_INTERNAL_a4e05fe8_4_k_cu_42203d464cuda3std3__45__cpo4cendE)
_ZN34_INTERNAL_a4e05fe8_4_k_cu_42203d464cuda3std3__45__cpo4cendE:
	.zero		1
	.type		_ZN34_INTERNAL_a4e05fe8_4_k_cu_42203d464cuda3std6ranges3__45__cpo4cendE,@object
	.size		_ZN34_INTERNAL_a4e05fe8_4_k_cu_42203d464cuda3std6ranges3__45__cpo4cendE,(_ZN34_INTERNAL_a4e05fe8_4_k_cu_42203d464cuda3std3__420unreachable_sentinelE - _ZN34_INTERNAL_a4e05fe8_4_k_cu_42203d464cuda3std6ranges3__45__cpo4cendE)
_ZN34_INTERNAL_a4e05fe8_4_k_cu_42203d464cuda3std6ranges3__45__cpo4cendE:
	.zero		1
	.type		_ZN34_INTERNAL_a4e05fe8_4_k_cu_42203d464cuda3std3__420unreachable_sentinelE,@object
	.size		_ZN34_INTERNAL_a4e05fe8_4_k_cu_42203d464cuda3std3__420unreachable_sentinelE,(_ZN34_INTERNAL_a4e05fe8_4_k_cu_42203d464cuda3std6ranges3__45__cpo5ssizeE - _ZN34_INTERNAL_a4e05fe8_4_k_cu_42203d464cuda3std3__420unreachable_sentinelE)
_ZN34_INTERNAL_a4e05fe8_4_k_cu_42203d464cuda3std3__420unreachable_sentinelE:
	.zero		1
	.type		_ZN34_INTERNAL_a4e05fe8_4_k_cu_42203d464cuda3std6ranges3__45__cpo5ssizeE,@object
	.size		_ZN34_INTERNAL_a4e05fe8_4_k_cu_42203d464cuda3std6ranges3__45__cpo5ssizeE,(_ZN34_INTERNAL_a4e05fe8_4_k_cu_42203d466thrust24THRUST_300001_SM_1000_NS12placeholders2_8E - _ZN34_INTERNAL_a4e05fe8_4_k_cu_42203d464cuda3std6ranges3__45__cpo5ssizeE)
_ZN34_INTERNAL_a4e05fe8_4_k_cu_42203d464cuda3std6ranges3__45__cpo5ssizeE:
	.zero		1
	.type		_ZN34_INTERNAL_a4e05fe8_4_k_cu_42203d466thrust24THRUST_300001_SM_1000_NS12placeholders2_8E,@object
	.size		_ZN34_INTERNAL_a4e05fe8_4_k_cu_42203d466thrust24THRUST_300001_SM_1000_NS12placeholders2_8E,(_ZN34_INTERNAL_a4e05fe8_4_k_cu_42203d464cuda3std3__45__cpo5crendE - _ZN34_INTERNAL_a4e05fe8_4_k_cu_42203d466thrust24THRUST_300001_SM_1000_NS12placeholders2_8E)
_ZN34_INTERNAL_a4e05fe8_4_k_cu_42203d466thrust24THRUST_300001_SM_1000_NS12placeholders2_8E:
	.zero		1
	.type		_ZN34_INTERNAL_a4e05fe8_4_k_cu_42203d464cuda3std3__45__cpo5crendE,@object
	.size		_ZN34_INTERNAL_a4e05fe8_4_k_cu_42203d464cuda3std3__45__cpo5crendE,(_ZN34_INTERNAL_a4e05fe8_4_k_cu_42203d464cuda3std6ranges3__45__cpo4prevE - _ZN34_INTERNAL_a4e05fe8_4_k_cu_42203d464cuda3std3__45__cpo5crendE)
_ZN34_INTERNAL_a4e05fe8_4_k_cu_42203d464cuda3std3__45__cpo5crendE:
	.zero		1
	.type		_ZN34_INTERNAL_a4e05fe8_4_k_cu_42203d464cuda3std6ranges3__45__cpo4prevE,@object
	.size		_ZN34_INTERNAL_a4e05fe8_4_k_cu_42203d464cuda3std6ranges3__45__cpo4prevE,(_ZN34_INTERNAL_a4e05fe8_4_k_cu_42203d464cuda3std6ranges3__45__cpo9iter_moveE - _ZN34_INTERNAL_a4e05fe8_4_k_cu_42203d464cuda3std6ranges3__45__cpo4prevE)
_ZN34_INTERNAL_a4e05fe8_4_k_cu_42203d464cuda3std6ranges3__45__cpo4prevE:
	.zero		1
	.type		_ZN34_INTERNAL_a4e05fe8_4_k_cu_42203d464cuda3std6ranges3__45__cpo9iter_moveE,@object
	.size		_ZN34_INTERNAL_a4e05fe8_4_k_cu_42203d464cuda3std6ranges3__45__cpo9iter_moveE,(_ZN34_INTERNAL_a4e05fe8_4_k_cu_42203d466thrust24THRUST_300001_SM_1000_NS6system6detail10sequential3seqE - _ZN34_INTERNAL_a4e05fe8_4_k_cu_42203d464cuda3std6ranges3__45__cpo9iter_moveE)
_ZN34_INTERNAL_a4e05fe8_4_k_cu_42203d464cuda3std6ranges3__45__cpo9iter_moveE:
	.zero		1
	.type		_ZN34_INTERNAL_a4e05fe8_4_k_cu_42203d466thrust24THRUST_300001_SM_1000_NS6system6detail10sequential3seqE,@object
	.size		_ZN34_INTERNAL_a4e05fe8_4_k_cu_42203d466thrust24THRUST_300001_SM_1000_NS6system6detail10sequential3seqE,(.L_31 - _ZN34_INTERNAL_a4e05fe8_4_k_cu_42203d466thrust24THRUST_300001_SM_1000_NS6system6detail10sequential3seqE)
_ZN34_INTERNAL_a4e05fe8_4_k_cu_42203d466thrust24THRUST_300001_SM_1000_NS6system6detail10sequential3seqE:
	.zero		1
.L_31:


//--------------------- .nv.shared._ZN3cub18CUB_300001_SM_10006detail11EmptyKernelIvEEvv --------------------------
	.section	.nv.shared._ZN3cub18CUB_300001_SM_10006detail11EmptyKernelIvEEvv,"aw",@nobits
	.sectionflags	@""
	.align	16
	.zero		1024


//--------------------- .nv.shared._Z6reduceP4Dist --------------------------
	.section	.nv.shared._Z6reduceP4Dist,"aw",@nobits
	.sectionflags	@""
	.align	16
	.zero		1024


//--------------------- .nv.shared._Z6empty2v     --------------------------
	.section	.nv.shared._Z6empty2v,"aw",@nobits
	.sectionflags	@""
	.align	16
	.zero		1024


//--------------------- .nv.shared._Z6empty1v     --------------------------
	.section	.nv.shared._Z6empty1v,"aw",@nobits
	.sectionflags	@""
	.align	16
	.zero		1024


//--------------------- .nv.shared._Z6empty0v     --------------------------
	.section	.nv.shared._Z6empty0v,"aw",@nobits
	.sectionflags	@""
	.align	16
	.zero		1024


//--------------------- .nv.constant0._ZN3cub18CUB_300001_SM_10006detail8for_each13static_kernelINS2_12policy_hub_t12policy_500_tEmN6thrust24THRUST_300001_SM_1000_NS8cuda_cub20__uninitialized_fill7functorINS7_10device_ptrI4DistEESC_EEEEvT0_T1_ --------------------------
	.section	.nv.constant0._ZN3cub18CUB_300001_SM_10006detail8for_each13static_kernelINS2_12policy_hub_t12policy_500_tEmN6thrust24THRUST_300001_SM_1000_NS8cuda_cub20__uninitialized_fill7functorINS7_10device_ptrI4DistEESC_EEEEvT0_T1_,"a",@progbits
	.sectionflags	@""
	.align	4
.nv.constant0._ZN3cub18CUB_300001_SM_10006detail8for_each13static_kernelINS2_12policy_hub_t12policy_500_tEmN6thrust24THRUST_300001_SM_1000_NS8cuda_cub20__uninitialized_fill7functorINS7_10device_ptrI4DistEESC_EEEEvT0_T1_:
	.zero		928


//--------------------- .nv.constant0._ZN3cub18CUB_300001_SM_10006detail11EmptyKernelIvEEvv --------------------------
	.section	.nv.constant0._ZN3cub18CUB_300001_SM_10006detail11EmptyKernelIvEEvv,"a",@progbits
	.sectionflags	@""
	.align	4
.nv.constant0._ZN3cub18CUB_300001_SM_10006detail11EmptyKernelIvEEvv:
	.zero		896


//--------------------- .nv.constant0._Z6reduceP4Dist --------------------------
	.section	.nv.constant0._Z6reduceP4Dist,"a",@progbits
	.sectionflags	@""
	.align	4
.nv.constant0._Z6reduceP4Dist:
	.zero		904


//--------------------- .nv.constant0._Z6empty2v  --------------------------
	.section	.nv.constant0._Z6empty2v,"a",@progbits
	.sectionflags	@""
	.align	4
.nv.constant0._Z6empty2v:
	.zero		896


//--------------------- .nv.constant0._Z6empty1v  --------------------------
	.section	.nv.constant0._Z6empty1v,"a",@progbits
	.sectionflags	@""
	.align	4
.nv.constant0._Z6empty1v:
	.zero		896


//--------------------- .nv.constant0._Z6empty0v  --------------------------
	.section	.nv.constant0._Z6empty0v,"a",@progbits
	.sectionflags	@""
	.align	4
.nv.constant0._Z6empty0v:
	.zero		896


//--------------------- SYMBOLS --------------------------

	.type		.nv.reservedSmem.offset0,@object
	.size		.nv.reservedSmem.offset0,0x4
	.type		.nv.reservedSmem.cap,@object
	.size		.nv.reservedSmem.cap,0x4
